	.target	sm_100a

	.elftype	@"ET_EXEC"


//--------------------- .note.nv.tkinfo           --------------------------
	.section	.note.nv.tkinfo,"",@"SHT_NOTE"
	.sectionflags	@"SHF_NOTE_NV_TKINFO"
	.tkinfo
        /*0018*/ 	.word	0x00000002
        /*0030*/ 	.string	""
        /*0030*/ 	.string	"ptxas"
        /*0030*/ 	.string	"Cuda compilation tools, release 13.0, V13.0.88"
        /*0030*/ 	.string	"Build cuda_13.0.r13.0/compiler.36424714_0"
        /*0030*/ 	.string	"-arch sm_100a -m 64 "



//--------------------- .note.nv.cuinfo           --------------------------
	.section	.note.nv.cuinfo,"",@"SHT_NOTE"
	.sectionflags	@"SHF_NOTE_NV_CUINFO"
        /*0018*/ 	.short	0x0002
        /*001a*/ 	.short	0x0064
        /*001c*/ 	.short	0x0082
	.zero		2


//--------------------- .nv.info                  --------------------------
	.section	.nv.info,"",@"SHT_CUDA_INFO"
	.align	4


	//----- nvinfo : EIATTR_REGCOUNT
	.align		4
        /*0000*/ 	.byte	0x04, 0x2f
        /*0002*/ 	.short	(.L_19 - .L_18)
	.align		4
.L_18:
        /*0004*/ 	.word	index@(_ZN7cutlass13device_kernelINS_4conv6kernel13ConvUniversalINS1_16ConvProblemShapeILNS1_8OperatorE2ELi2EEENS1_10collective14CollectiveConvINS1_47MainloopSm100TmaUmmaWarpSpecializedImplicitGemmILS5_2ELi16ELi2ELi1ELi2EN4cute5tupleIJNSA_1CILi2EEENSC_ILi1EEESE_EEEEENSB_IJNSC_ILi128EEENSB_IJNSC_ILi64EEEEEENSB_IJNSC_ILi32EEEEEEEEENS_10tfloat32_tESN_NSA_8TiledMMAINSA_8MMA_AtomIJNSA_23SM100_MMA_TF32_2x1SM_SSISN_SN_fLi128ELi64ELNSA_4UMMA5MajorE1ELSS_1ELNSR_7ScaleInE0ELST_0EEEEEENSA_6LayoutINSB_IJSE_SE_SE_EEENSB_IJNSC_ILi0EEESY_SY_EEEEENSB_IJNSA_10UnderscoreES11_S11_EEEEENS7_6detail27Sm100ImplicitGemmTileTraitsINSA_18SM100_TMA_2SM_LOADENSA_14ComposedLayoutINSA_7SwizzleILi2ELi5ELi2EEENSA_18smem_ptr_flag_bitsILi32EEENSW_INSB_IJSK_NSC_ILi4EEEEEENSB_IJSE_SK_EEEEEEEvEENS15_INSA_25SM100_TMA_2SM_LOAD_IM2COLES1G_vEEEENS_8epilogue10collective18CollectiveEpilogueINS1L_23Sm100TmaWarpSpecializedILi3ELi2ELi16ELb1ELb0EEEJNSB_IJSI_SJ_SL_EEENSB_IJNSW_ISI_SE_EENSW_INSB_IJNSC_ILi16EEESD_EEES1E_EEEEESN_NSB_IJlNSB_IJSE_llEEESY_EEESN_S1X_NS1L_6fusion15FusionCallbacksIS1P_NS1Y_17LinearCombinationISN_fSN_fLNS_15FloatRoundStyleE2EEES1Q_S1V_JEEENSA_5SM1004TMEM4LOAD26SM100_TMEM_LOAD_32dp32b16xENSA_13SM90_TMA_LOADENS17_INS18_ILi2ELi4ELi3EEES1B_NSW_INSB_IJNSC_ILi8EEES1S_EEENSB_IJS1S_SE_EEEEEEENSA_39AutoVectorizingCopyWithAssumedAlignmentILi128EEENSA_14SM90_TMA_STOREES2E_S2G_S2G_EEEvvEEEEvNT_6ParamsE)
        /*0008*/ 	.word	0x00000059


	//----- nvinfo : EIATTR_FRAME_SIZE
	.align		4
.L_19:
        /*000c*/ 	.byte	0x04, 0x11
        /*000e*/ 	.short	(.L_21 - .L_20)
	.align		4
.L_20:
        /*0010*/ 	.word	index@($__internal_2_$__cuda_sm10x_tcgen05_guardrail_trap_unallocated_columns_being_dealloced)
        /*0014*/ 	.word	0x00000008


	//----- nvinfo : EIATTR_FRAME_SIZE
	.align		4
.L_21:
        /*0018*/ 	.byte	0x04, 0x11
        /*001a*/ 	.short	(.L_23 - .L_22)
	.align		4
.L_22:
        /*001c*/ 	.word	index@($__internal_1_$__cuda_sm10x_tcgen05_guardrail_trap_phase_invalid_during_alloc)
        /*0020*/ 	.word	0x00000008


	//----- nvinfo : EIATTR_FRAME_SIZE
	.align		4
.L_23:
        /*0024*/ 	.byte	0x04, 0x11
        /*0026*/ 	.short	(.L_25 - .L_24)
	.align		4
.L_24:
        /*0028*/ 	.word	index@($__internal_0_$__cuda_sm10x_tcgen05_guardrail_trap_col_being_dealloced_not_returned_by_alloc)
        /*002c*/ 	.word	0x00000008


	//----- nvinfo : EIATTR_FRAME_SIZE
	.align		4
.L_25:
        /*0030*/ 	.byte	0x04, 0x11
        /*0032*/ 	.short	(.L_27 - .L_26)
	.align		4
.L_26:
        /*0034*/ 	.word	index@(_ZN7cutlass13device_kernelINS_4conv6kernel13ConvUniversalINS1_16ConvProblemShapeILNS1_8OperatorE2ELi2EEENS1_10collective14CollectiveConvINS1_47MainloopSm100TmaUmmaWarpSpecializedImplicitGemmILS5_2ELi16ELi2ELi1ELi2EN4cute5tupleIJNSA_1CILi2EEENSC_ILi1EEESE_EEEEENSB_IJNSC_ILi128EEENSB_IJNSC_ILi64EEEEEENSB_IJNSC_ILi32EEEEEEEEENS_10tfloat32_tESN_NSA_8TiledMMAINSA_8MMA_AtomIJNSA_23SM100_MMA_TF32_2x1SM_SSISN_SN_fLi128ELi64ELNSA_4UMMA5MajorE1ELSS_1ELNSR_7ScaleInE0ELST_0EEEEEENSA_6LayoutINSB_IJSE_SE_SE_EEENSB_IJNSC_ILi0EEESY_SY_EEEEENSB_IJNSA_10UnderscoreES11_S11_EEEEENS7_6detail27Sm100ImplicitGemmTileTraitsINSA_18SM100_TMA_2SM_LOADENSA_14ComposedLayoutINSA_7SwizzleILi2ELi5ELi2EEENSA_18smem_ptr_flag_bitsILi32EEENSW_INSB_IJSK_NSC_ILi4EEEEEENSB_IJSE_SK_EEEEEEEvEENS15_INSA_25SM100_TMA_2SM_LOAD_IM2COLES1G_vEEEENS_8epilogue10collective18CollectiveEpilogueINS1L_23Sm100TmaWarpSpecializedILi3ELi2ELi16ELb1ELb0EEEJNSB_IJSI_SJ_SL_EEENSB_IJNSW_ISI_SE_EENSW_INSB_IJNSC_ILi16EEESD_EEES1E_EEEEESN_NSB_IJlNSB_IJSE_llEEESY_EEESN_S1X_NS1L_6fusion15FusionCallbacksIS1P_NS1Y_17LinearCombinationISN_fSN_fLNS_15FloatRoundStyleE2EEES1Q_S1V_JEEENSA_5SM1004TMEM4LOAD26SM100_TMEM_LOAD_32dp32b16xENSA_13SM90_TMA_LOADENS17_INS18_ILi2ELi4ELi3EEES1B_NSW_INSB_IJNSC_ILi8EEES1S_EEENSB_IJS1S_SE_EEEEEEENSA_39AutoVectorizingCopyWithAssumedAlignmentILi128EEENSA_14SM90_TMA_STOREES2E_S2G_S2G_EEEvvEEEEvNT_6ParamsE)
        /*0038*/ 	.word	0x00000008


	//----- nvinfo : EIATTR_MIN_STACK_SIZE
	.align		4
.L_27:
        /*003c*/ 	.byte	0x04, 0x12
        /*003e*/ 	.short	(.L_29 - .L_28)
	.align		4
.L_28:
        /*0040*/ 	.word	index@(_ZN7cutlass13device_kernelINS_4conv6kernel13ConvUniversalINS1_16ConvProblemShapeILNS1_8OperatorE2ELi2EEENS1_10collective14CollectiveConvINS1_47MainloopSm100TmaUmmaWarpSpecializedImplicitGemmILS5_2ELi16ELi2ELi1ELi2EN4cute5tupleIJNSA_1CILi2EEENSC_ILi1EEESE_EEEEENSB_IJNSC_ILi128EEENSB_IJNSC_ILi64EEEEEENSB_IJNSC_ILi32EEEEEEEEENS_10tfloat32_tESN_NSA_8TiledMMAINSA_8MMA_AtomIJNSA_23SM100_MMA_TF32_2x1SM_SSISN_SN_fLi128ELi64ELNSA_4UMMA5MajorE1ELSS_1ELNSR_7ScaleInE0ELST_0EEEEEENSA_6LayoutINSB_IJSE_SE_SE_EEENSB_IJNSC_ILi0EEESY_SY_EEEEENSB_IJNSA_10UnderscoreES11_S11_EEEEENS7_6detail27Sm100ImplicitGemmTileTraitsINSA_18SM100_TMA_2SM_LOADENSA_14ComposedLayoutINSA_7SwizzleILi2ELi5ELi2EEENSA_18smem_ptr_flag_bitsILi32EEENSW_INSB_IJSK_NSC_ILi4EEEEEENSB_IJSE_SK_EEEEEEEvEENS15_INSA_25SM100_TMA_2SM_LOAD_IM2COLES1G_vEEEENS_8epilogue10collective18CollectiveEpilogueINS1L_23Sm100TmaWarpSpecializedILi3ELi2ELi16ELb1ELb0EEEJNSB_IJSI_SJ_SL_EEENSB_IJNSW_ISI_SE_EENSW_INSB_IJNSC_ILi16EEESD_EEES1E_EEEEESN_NSB_IJlNSB_IJSE_llEEESY_EEESN_S1X_NS1L_6fusion15FusionCallbacksIS1P_NS1Y_17LinearCombinationISN_fSN_fLNS_15FloatRoundStyleE2EEES1Q_S1V_JEEENSA_5SM1004TMEM4LOAD26SM100_TMEM_LOAD_32dp32b16xENSA_13SM90_TMA_LOADENS17_INS18_ILi2ELi4ELi3EEES1B_NSW_INSB_IJNSC_ILi8EEES1S_EEENSB_IJS1S_SE_EEEEEEENSA_39AutoVectorizingCopyWithAssumedAlignmentILi128EEENSA_14SM90_TMA_STOREES2E_S2G_S2G_EEEvvEEEEvNT_6ParamsE)
        /*0044*/ 	.word	0x00000008
.L_29:


//--------------------- .nv.compat                --------------------------
	.section	.nv.compat,"",@"SHT_CUDA_COMPAT_INFO"
	.align	4
        /*0000*/ 	.byte	0x02, 0x09, 0x01, 0x00, 0x02, 0x02, 0x02, 0x00, 0x02, 0x05, 0x05, 0x00, 0x03, 0x07, 0x01, 0x01
        /*0010*/ 	.byte	0x02, 0x03, 0x01, 0x00, 0x02, 0x06, 0x01, 0x00, 0x04, 0x0b, 0x08, 0x00, 0x09, 0x00, 0x00, 0x00
        /*0020*/ 	.byte	0x00, 0x00, 0x00, 0x00


//--------------------- .nv.info._ZN7cutlass13device_kernelINS_4conv6kernel13ConvUniversalINS1_16ConvProblemShapeILNS1_8OperatorE2ELi2EEENS1_10collective14CollectiveConvINS1_47MainloopSm100TmaUmmaWarpSpecializedImplicitGemmILS5_2ELi16ELi2ELi1ELi2EN4cute5tupleIJNSA_1CILi2EEENSC_ILi1EEESE_EEEEENSB_IJNSC_ILi128EEENSB_IJNSC_ILi64EEEEEENSB_IJNSC_ILi32EEEEEEEEENS_10tfloat32_tESN_NSA_8TiledMMAINSA_8MMA_AtomIJNSA_23SM100_MMA_TF32_2x1SM_SSISN_SN_fLi128ELi64ELNSA_4UMMA5MajorE1ELSS_1ELNSR_7ScaleInE0ELST_0EEEEEENSA_6LayoutINSB_IJSE_SE_SE_EEENSB_IJNSC_ILi0EEESY_SY_EEEEENSB_IJNSA_10UnderscoreES11_S11_EEEEENS7_6detail27Sm100ImplicitGemmTileTraitsINSA_18SM100_TMA_2SM_LOADENSA_14ComposedLayoutINSA_7SwizzleILi2ELi5ELi2EEENSA_18smem_ptr_flag_bitsILi32EEENSW_INSB_IJSK_NSC_ILi4EEEEEENSB_IJSE_SK_EEEEEEEvEENS15_INSA_25SM100_TMA_2SM_LOAD_IM2COLES1G_vEEEENS_8epilogue10collective18CollectiveEpilogueINS1L_23Sm100TmaWarpSpecializedILi3ELi2ELi16ELb1ELb0EEEJNSB_IJSI_SJ_SL_EEENSB_IJNSW_ISI_SE_EENSW_INSB_IJNSC_ILi16EEESD_EEES1E_EEEEESN_NSB_IJlNSB_IJSE_llEEESY_EEESN_S1X_NS1L_6fusion15FusionCallbacksIS1P_NS1Y_17LinearCombinationISN_fSN_fLNS_15FloatRoundStyleE2EEES1Q_S1V_JEEENSA_5SM1004TMEM4LOAD26SM100_TMEM_LOAD_32dp32b16xENSA_13SM90_TMA_LOADENS17_INS18_ILi2ELi4ELi3EEES1B_NSW_INSB_IJNSC_ILi8EEES1S_EEENSB_IJS1S_SE_EEEEEEENSA_39AutoVectorizingCopyWithAssumedAlignmentILi128EEENSA_14SM90_TMA_STOREES2E_S2G_S2G_EEEvvEEEEvNT_6ParamsE --------------------------
	.section	.nv.info._ZN7cutlass13device_kernelINS_4conv6kernel13ConvUniversalINS1_16ConvProblemShapeILNS1_8OperatorE2ELi2EEENS1_10collective14CollectiveConvINS1_47MainloopSm100TmaUmmaWarpSpecializedImplicitGemmILS5_2ELi16ELi2ELi1ELi2EN4cute5tupleIJNSA_1CILi2EEENSC_ILi1EEESE_EEEEENSB_IJNSC_ILi128EEENSB_IJNSC_ILi64EEEEEENSB_IJNSC_ILi32EEEEEEEEENS_10tfloat32_tESN_NSA_8TiledMMAINSA_8MMA_AtomIJNSA_23SM100_MMA_TF32_2x1SM_SSISN_SN_fLi128ELi64ELNSA_4UMMA5MajorE1ELSS_1ELNSR_7ScaleInE0ELST_0EEEEEENSA_6LayoutINSB_IJSE_SE_SE_EEENSB_IJNSC_ILi0EEESY_SY_EEEEENSB_IJNSA_10UnderscoreES11_S11_EEEEENS7_6detail27Sm100ImplicitGemmTileTraitsINSA_18SM100_TMA_2SM_LOADENSA_14ComposedLayoutINSA_7SwizzleILi2ELi5ELi2EEENSA_18smem_ptr_flag_bitsILi32EEENSW_INSB_IJSK_NSC_ILi4EEEEEENSB_IJSE_SK_EEEEEEEvEENS15_INSA_25SM100_TMA_2SM_LOAD_IM2COLES1G_vEEEENS_8epilogue10collective18CollectiveEpilogueINS1L_23Sm100TmaWarpSpecializedILi3ELi2ELi16ELb1ELb0EEEJNSB_IJSI_SJ_SL_EEENSB_IJNSW_ISI_SE_EENSW_INSB_IJNSC_ILi16EEESD_EEES1E_EEEEESN_NSB_IJlNSB_IJSE_llEEESY_EEESN_S1X_NS1L_6fusion15FusionCallbacksIS1P_NS1Y_17LinearCombinationISN_fSN_fLNS_15FloatRoundStyleE2EEES1Q_S1V_JEEENSA_5SM1004TMEM4LOAD26SM100_TMEM_LOAD_32dp32b16xENSA_13SM90_TMA_LOADENS17_INS18_ILi2ELi4ELi3EEES1B_NSW_INSB_IJNSC_ILi8EEES1S_EEENSB_IJS1S_SE_EEEEEEENSA_39AutoVectorizingCopyWithAssumedAlignmentILi128EEENSA_14SM90_TMA_STOREES2E_S2G_S2G_EEEvvEEEEvNT_6ParamsE,"",@"SHT_CUDA_INFO"
	.sectionflags	@""
	.align	4


	//----- nvinfo : EIATTR_CUDA_API_VERSION
	.align		4
        /*0000*/ 	.byte	0x04, 0x37
        /*0002*/ 	.short	(.L_31 - .L_30)
.L_30:
        /*0004*/ 	.word	0x00000082


	//----- nvinfo : EIATTR_KPARAM_INFO
	.align		4
.L_31:
        /*0008*/ 	.byte	0x04, 0x17
        /*000a*/ 	.short	(.L_33 - .L_32)
.L_32:
        /*000c*/ 	.word	0x00000000
        /*0010*/ 	.short	0x0000
        /*0012*/ 	.short	0x0000
        /*0014*/ 	.byte	0x00, 0xf0, 0x01, 0x20


	//----- nvinfo : EIATTR_AT_ENTRY_FRAGMENTS
	.align		4
.L_33:
        /*0018*/ 	.byte	0x04, 0x4f
        /*001a*/ 	.short	(.L_35 - .L_34)


	//   ....[0]....
.L_34:
        /*001c*/ 	.word	0x00000007


	//----- nvinfo : EIATTR_RESERVED_SMEM_USED
	.align		4
.L_35:
        /*0020*/ 	.byte	0x01, 0x41
	.zero		2


	//----- nvinfo : EIATTR_SPARSE_MMA_MASK
	.align		4
        /*0024*/ 	.byte	0x03, 0x50
        /*0026*/ 	.short	0x0000


	//----- nvinfo : EIATTR_TCGEN05_2CTA_USED
	.align		4
        /*0028*/ 	.byte	0x01, 0x52
	.zero		2


	//----- nvinfo : EIATTR_MAXREG_COUNT
	.align		4
        /*002c*/ 	.byte	0x03, 0x1b
        /*002e*/ 	.short	0x00ff


	//----- nvinfo : EIATTR_NUM_BARRIERS
	.align		4
        /*0030*/ 	.byte	0x02, 0x4c
        /*0032*/ 	.byte	0x07
	.zero		1


	//----- nvinfo : EIATTR_EXTERNS
	.align		4
        /*0034*/ 	.byte	0x04, 0x0f
        /*0036*/ 	.short	(.L_37 - .L_36)


	//   ....[0]....
	.align		4
.L_36:
        /*0038*/ 	.word	index@(__assertfail)


	//----- nvinfo : EIATTR_MERCURY_ISA_VERSION
	.align		4
.L_37:
        /*003c*/ 	.byte	0x03, 0x5f
        /*003e*/ 	.short	0x0101


	//----- nvinfo : EIATTR_INT_WARP_WIDE_INSTR_OFFSETS
	.align		4
        /*0040*/ 	.byte	0x04, 0x31
        /*0042*/ 	.short	(.L_39 - .L_38)


	//   ....[0]....
.L_38:
        /*0044*/ 	.word	0x00000de0


	//   ....[1]....
        /*0048*/ 	.word	0x00000e90


	//   ....[2]....
        /*004c*/ 	.word	0x00004dd0


	//   ....[3]....
        /*0050*/ 	.word	0x00004df0


	//   ....[4]....
        /*0054*/ 	.word	0x00004e20


	//   ....[5]....
        /*0058*/ 	.word	0x00005dd0


	//   ....[6]....
        /*005c*/ 	.word	0x00005f20


	//   ....[7]....
        /*0060*/ 	.word	0x00005fd0


	//   ....[8]....
        /*0064*/ 	.word	0x00006130


	//   ....[9]....
        /*0068*/ 	.word	0x00006240


	//   ....[10]....
        /*006c*/ 	.word	0x000062d0


	//----- nvinfo : EIATTR_COOP_GROUP_MASK_REGIDS
	.align		4
.L_39:
        /*0070*/ 	.byte	0x04, 0x29
        /*0072*/ 	.short	(.L_41 - .L_40)


	//   ....[0]....
.L_40:
        /*0074*/ 	.word	0xffffffff


	//   ....[1]....
        /*0078*/ 	.word	0xffffffff


	//   ....[2]....
        /*007c*/ 	.word	0xffffffff


	//   ....[3]....
        /*0080*/ 	.word	0xffffffff


	//   ....[4]....
        /*0084*/ 	.word	0xffffffff


	//   ....[5]....
        /*0088*/ 	.word	0xffffffff


	//   ....[6]....
        /*008c*/ 	.word	0xffffffff


	//   ....[7]....
        /*0090*/ 	.word	0xffffffff


	//   ....[8]....
        /*0094*/ 	.word	0xffffffff


	//   ....[9]....
        /*0098*/ 	.word	0xffffffff


	//   ....[10]....
        /*009c*/ 	.word	0xffffffff


	//   ....[11]....
        /*00a0*/ 	.word	0xffffffff


	//   ....[12]....
        /*00a4*/ 	.word	0xffffffff


	//----- nvinfo : EIATTR_COOP_GROUP_INSTR_OFFSETS
	.align		4
.L_41:
        /*00a8*/ 	.byte	0x04, 0x28
        /*00aa*/ 	.short	(.L_43 - .L_42)


	//   ....[0]....
.L_42:
        /*00ac*/ 	.word	0x000000d0


	//   ....[1]....
        /*00b0*/ 	.word	0x00000540


	//   ....[2]....
        /*00b4*/ 	.word	0x00000890


	//   ....[3]....
        /*00b8*/ 	.word	0x00000a10


	//   ....[4]....
        /*00bc*/ 	.word	0x00000b10


	//   ....[5]....
        /*00c0*/ 	.word	0x00000c60


	//   ....[6]....
        /*00c4*/ 	.word	0x00000f00


	//   ....[7]....
        /*00c8*/ 	.word	0x000028f0


	//   ....[8]....
        /*00cc*/ 	.word	0x00003cb0


	//   ....[9]....
        /*00d0*/ 	.word	0x00004180


	//   ....[10]....
        /*00d4*/ 	.word	0x000041b0


	//   ....[11]....
        /*00d8*/ 	.word	0x00004cf0


	//   ....[12]....
        /*00dc*/ 	.word	0x00004ef0


	//----- nvinfo : EIATTR_VRC_CTA_INIT_COUNT
	.align		4
.L_43:
        /*00e0*/ 	.byte	0x02, 0x4a
        /*00e2*/ 	.byte	0x80
	.zero		1


	//----- nvinfo : EIATTR_SYSCALL_OFFSETS
	.align		4
        /*00e4*/ 	.byte	0x04, 0x46
        /*00e6*/ 	.short	(.L_45 - .L_44)


	//   ....[0]....
.L_44:
        /*00e8*/ 	.word	0x000073f0


	//   ....[1]....
        /*00ec*/ 	.word	0x000074e0


	//   ....[2]....
        /*00f0*/ 	.word	0x00007d40


	//   ....[3]....
        /*00f4*/ 	.word	0x00008760


	//----- nvinfo : EIATTR_MBARRIER_INSTR_OFFSETS
	.align		4
.L_45:
        /*00f8*/ 	.byte	0x04, 0x39
        /*00fa*/ 	.short	(.L_47 - .L_46)


	//   ....[0]....
.L_46:
        /*00fc*/ 	.word	0x00000670
        /*0100*/ 	.word	0x000000ff
        /*0104*/ 	.word	0x00000000
        /*0108*/ 	.short	0x0100
        /*010a*/ 	.byte	0x04
	.zero		1


	//   ....[1]....
        /*010c*/ 	.word	0x00000680
        /*0110*/ 	.word	0x000000ff
        /*0114*/ 	.word	0x00000080
        /*0118*/ 	.short	0x0100
        /*011a*/ 	.byte	0x04
	.zero		1


	//   ....[2]....
        /*011c*/ 	.word	0x00000690
        /*0120*/ 	.word	0x000000ff
        /*0124*/ 	.word	0x00000008
        /*0128*/ 	.short	0x0100
        /*012a*/ 	.byte	0x04
	.zero		1


	//   ....[3]....
        /*012c*/ 	.word	0x000006a0
        /*0130*/ 	.word	0x000000ff
        /*0134*/ 	.word	0x00000088
        /*0138*/ 	.short	0x0100
        /*013a*/ 	.byte	0x04
	.zero		1


	//   ....[4]....
        /*013c*/ 	.word	0x000006b0
        /*0140*/ 	.word	0x000000ff
        /*0144*/ 	.word	0x00000010
        /*0148*/ 	.short	0x0100
        /*014a*/ 	.byte	0x04
	.zero		1


	//   ....[5]....
        /*014c*/ 	.word	0x000006c0
        /*0150*/ 	.word	0x000000ff
        /*0154*/ 	.word	0x00000090
        /*0158*/ 	.short	0x0100
        /*015a*/ 	.byte	0x04
	.zero		1


	//   ....[6]....
        /*015c*/ 	.word	0x000006d0
        /*0160*/ 	.word	0x000000ff
        /*0164*/ 	.word	0x00000018
        /*0168*/ 	.short	0x0100
        /*016a*/ 	.byte	0x04
	.zero		1


	//   ....[7]....
        /*016c*/ 	.word	0x000006e0
        /*0170*/ 	.word	0x000000ff
        /*0174*/ 	.word	0x00000098
        /*0178*/ 	.short	0x0100
        /*017a*/ 	.byte	0x04
	.zero		1


	//   ....[8]....
        /*017c*/ 	.word	0x000006f0
        /*0180*/ 	.word	0x000000ff
        /*0184*/ 	.word	0x00000020
        /*0188*/ 	.short	0x0100
        /*018a*/ 	.byte	0x04
	.zero		1


	//   ....[9]....
        /*018c*/ 	.word	0x00000700
        /*0190*/ 	.word	0x000000ff
        /*0194*/ 	.word	0x000000a0
        /*0198*/ 	.short	0x0100
        /*019a*/ 	.byte	0x04
	.zero		1


	//   ....[10]....
        /*019c*/ 	.word	0x00000710
        /*01a0*/ 	.word	0x000000ff
        /*01a4*/ 	.word	0x00000028
        /*01a8*/ 	.short	0x0100
        /*01aa*/ 	.byte	0x04
	.zero		1


	//   ....[11]....
        /*01ac*/ 	.word	0x00000720
        /*01b0*/ 	.word	0x000000ff
        /*01b4*/ 	.word	0x000000a8
        /*01b8*/ 	.short	0x0100
        /*01ba*/ 	.byte	0x04
	.zero		1


	//   ....[12]....
        /*01bc*/ 	.word	0x00000730
        /*01c0*/ 	.word	0x000000ff
        /*01c4*/ 	.word	0x00000030
        /*01c8*/ 	.short	0x0100
        /*01ca*/ 	.byte	0x04
	.zero		1


	//   ....[13]....
        /*01cc*/ 	.word	0x00000740
        /*01d0*/ 	.word	0x000000ff
        /*01d4*/ 	.word	0x000000b0
        /*01d8*/ 	.short	0x0100
        /*01da*/ 	.byte	0x04
	.zero		1


	//   ....[14]....
        /*01dc*/ 	.word	0x00000750
        /*01e0*/ 	.word	0x000000ff
        /*01e4*/ 	.word	0x00000038
        /*01e8*/ 	.short	0x0100
        /*01ea*/ 	.byte	0x04
	.zero		1


	//   ....[15]....
        /*01ec*/ 	.word	0x00000760
        /*01f0*/ 	.word	0x000000ff
        /*01f4*/ 	.word	0x000000b8
        /*01f8*/ 	.short	0x0100
        /*01fa*/ 	.byte	0x04
	.zero		1


	//   ....[16]....
        /*01fc*/ 	.word	0x00000770
        /*0200*/ 	.word	0x000000ff
        /*0204*/ 	.word	0x00000040
        /*0208*/ 	.short	0x0100
        /*020a*/ 	.byte	0x04
	.zero		1


	//   ....[17]....
        /*020c*/ 	.word	0x00000780
        /*0210*/ 	.word	0x000000ff
        /*0214*/ 	.word	0x000000c0
        /*0218*/ 	.short	0x0100
        /*021a*/ 	.byte	0x04
	.zero		1


	//   ....[18]....
        /*021c*/ 	.word	0x00000790
        /*0220*/ 	.word	0x000000ff
        /*0224*/ 	.word	0x00000048
        /*0228*/ 	.short	0x0100
        /*022a*/ 	.byte	0x04
	.zero		1


	//   ....[19]....
        /*022c*/ 	.word	0x000007a0
        /*0230*/ 	.word	0x000000ff
        /*0234*/ 	.word	0x000000c8
        /*0238*/ 	.short	0x0100
        /*023a*/ 	.byte	0x04
	.zero		1


	//   ....[20]....
        /*023c*/ 	.word	0x000007b0
        /*0240*/ 	.word	0x000000ff
        /*0244*/ 	.word	0x00000050
        /*0248*/ 	.short	0x0100
        /*024a*/ 	.byte	0x04
	.zero		1


	//   ....[21]....
        /*024c*/ 	.word	0x000007c0
        /*0250*/ 	.word	0x000000ff
        /*0254*/ 	.word	0x000000d0
        /*0258*/ 	.short	0x0100
        /*025a*/ 	.byte	0x04
	.zero		1


	//   ....[22]....
        /*025c*/ 	.word	0x000007d0
        /*0260*/ 	.word	0x000000ff
        /*0264*/ 	.word	0x00000058
        /*0268*/ 	.short	0x0100
        /*026a*/ 	.byte	0x04
	.zero		1


	//   ....[23]....
        /*026c*/ 	.word	0x000007e0
        /*0270*/ 	.word	0x000000ff
        /*0274*/ 	.word	0x000000d8
        /*0278*/ 	.short	0x0100
        /*027a*/ 	.byte	0x04
	.zero		1


	//   ....[24]....
        /*027c*/ 	.word	0x000007f0
        /*0280*/ 	.word	0x000000ff
        /*0284*/ 	.word	0x00000060
        /*0288*/ 	.short	0x0100
        /*028a*/ 	.byte	0x04
	.zero		1


	//   ....[25]....
        /*028c*/ 	.word	0x00000800
        /*0290*/ 	.word	0x000000ff
        /*0294*/ 	.word	0x000000e0
        /*0298*/ 	.short	0x0100
        /*029a*/ 	.byte	0x04
	.zero		1


	//   ....[26]....
        /*029c*/ 	.word	0x00000810
        /*02a0*/ 	.word	0x000000ff
        /*02a4*/ 	.word	0x00000068
        /*02a8*/ 	.short	0x0100
        /*02aa*/ 	.byte	0x04
	.zero		1


	//   ....[27]....
        /*02ac*/ 	.word	0x00000820
        /*02b0*/ 	.word	0x000000ff
        /*02b4*/ 	.word	0x000000e8
        /*02b8*/ 	.short	0x0100
        /*02ba*/ 	.byte	0x04
	.zero		1


	//   ....[28]....
        /*02bc*/ 	.word	0x00000830
        /*02c0*/ 	.word	0x000000ff
        /*02c4*/ 	.word	0x00000070
        /*02c8*/ 	.short	0x0100
        /*02ca*/ 	.byte	0x04
	.zero		1


	//   ....[29]....
        /*02cc*/ 	.word	0x00000840
        /*02d0*/ 	.word	0x000000ff
        /*02d4*/ 	.word	0x000000f0
        /*02d8*/ 	.short	0x0100
        /*02da*/ 	.byte	0x04
	.zero		1


	//   ....[30]....
        /*02dc*/ 	.word	0x00000850
        /*02e0*/ 	.word	0x000000ff
        /*02e4*/ 	.word	0x00000078
        /*02e8*/ 	.short	0x0100
        /*02ea*/ 	.byte	0x04
	.zero		1


	//   ....[31]....
        /*02ec*/ 	.word	0x00000860
        /*02f0*/ 	.word	0x000000ff
        /*02f4*/ 	.word	0x000000f8
        /*02f8*/ 	.short	0x0100
        /*02fa*/ 	.byte	0x04
	.zero		1


	//   ....[32]....
        /*02fc*/ 	.word	0x000009a0
        /*0300*/ 	.word	0x000000ff
        /*0304*/ 	.word	0x00000100
        /*0308*/ 	.short	0x0100
        /*030a*/ 	.byte	0x04
	.zero		1


	//   ....[33]....
        /*030c*/ 	.word	0x000009b0
        /*0310*/ 	.word	0x000000ff
        /*0314*/ 	.word	0x00000118
        /*0318*/ 	.short	0x0100
        /*031a*/ 	.byte	0x04
	.zero		1


	//   ....[34]....
        /*031c*/ 	.word	0x000009c0
        /*0320*/ 	.word	0x000000ff
        /*0324*/ 	.word	0x00000108
        /*0328*/ 	.short	0x0100
        /*032a*/ 	.byte	0x04
	.zero		1


	//   ....[35]....
        /*032c*/ 	.word	0x000009d0
        /*0330*/ 	.word	0x000000ff
        /*0334*/ 	.word	0x00000120
        /*0338*/ 	.short	0x0100
        /*033a*/ 	.byte	0x04
	.zero		1


	//   ....[36]....
        /*033c*/ 	.word	0x000009e0
        /*0340*/ 	.word	0x000000ff
        /*0344*/ 	.word	0x00000110
        /*0348*/ 	.short	0x0100
        /*034a*/ 	.byte	0x04
	.zero		1


	//   ....[37]....
        /*034c*/ 	.word	0x000009f0
        /*0350*/ 	.word	0x000000ff
        /*0354*/ 	.word	0x00000128
        /*0358*/ 	.short	0x0100
        /*035a*/ 	.byte	0x04
	.zero		1


	//   ....[38]....
        /*035c*/ 	.word	0x00000ae0
        /*0360*/ 	.word	0x000000ff
        /*0364*/ 	.word	0x00000130
        /*0368*/ 	.short	0x0100
        /*036a*/ 	.byte	0x04
	.zero		1


	//   ....[39]....
        /*036c*/ 	.word	0x00000af0
        /*0370*/ 	.word	0x000000ff
        /*0374*/ 	.word	0x00000138
        /*0378*/ 	.short	0x0100
        /*037a*/ 	.byte	0x04
	.zero		1


	//   ....[40]....
        /*037c*/ 	.word	0x00000c30
        /*0380*/ 	.word	0x000000ff
        /*0384*/ 	.word	0x00000140
        /*0388*/ 	.short	0x0100
        /*038a*/ 	.byte	0x06
	.zero		1


	//   ....[41]....
        /*038c*/ 	.word	0x00000c40
        /*0390*/ 	.word	0x000000ff
        /*0394*/ 	.word	0x00000148
        /*0398*/ 	.short	0x0100
        /*039a*/ 	.byte	0x06
	.zero		1


	//   ....[42]....
        /*039c*/ 	.word	0x00000d80
        /*03a0*/ 	.word	0x000000ff
        /*03a4*/ 	.word	0x00000150
        /*03a8*/ 	.short	0x0100
        /*03aa*/ 	.byte	0x04
	.zero		1


	//   ....[43]....
        /*03ac*/ 	.word	0x00000d90
        /*03b0*/ 	.word	0x000000ff
        /*03b4*/ 	.word	0x00000160
        /*03b8*/ 	.short	0x0100
        /*03ba*/ 	.byte	0x04
	.zero		1


	//   ....[44]....
        /*03bc*/ 	.word	0x00000da0
        /*03c0*/ 	.word	0x000000ff
        /*03c4*/ 	.word	0x00000158
        /*03c8*/ 	.short	0x0100
        /*03ca*/ 	.byte	0x04
	.zero		1


	//   ....[45]....
        /*03cc*/ 	.word	0x00000db0
        /*03d0*/ 	.word	0x000000ff
        /*03d4*/ 	.word	0x00000168
        /*03d8*/ 	.short	0x0100
        /*03da*/ 	.byte	0x04
	.zero		1


	//   ....[46]....
        /*03dc*/ 	.word	0x00000eb0
        /*03e0*/ 	.word	0x000000ff
        /*03e4*/ 	.word	0x00000170
        /*03e8*/ 	.short	0x0100
        /*03ea*/ 	.byte	0x06
	.zero		1


	//   ....[47]....
        /*03ec*/ 	.word	0x00001cb0
        /*03f0*/ 	.word	0x000000ff
        /*03f4*/ 	.word	0x00000080
        /*03f8*/ 	.short	0x010a
        /*03fa*/ 	.byte	0x06
	.zero		1


	//   ....[48]....
        /*03fc*/ 	.word	0x00001fc0
        /*0400*/ 	.word	0x000000ff
        /*0404*/ 	.word	0x00000080
        /*0408*/ 	.short	0x010a
        /*040a*/ 	.byte	0x0b
	.zero		1


	//   ....[49]....
        /*040c*/ 	.word	0x00002170
        /*0410*/ 	.word	0x000000ff
        /*0414*/ 	.word	0x00000080
        /*0418*/ 	.short	0x010a
        /*041a*/ 	.byte	0x08
	.zero		1


	//   ....[50]....
        /*041c*/ 	.word	0x000023a0
        /*0420*/ 	.word	0x000000ff
        /*0424*/ 	.word	0x00000138
        /*0428*/ 	.short	0x0101
        /*042a*/ 	.byte	0x1b
	.zero		1


	//   ....[51]....
        /*042c*/ 	.word	0x000023d0
        /*0430*/ 	.word	0x000000ff
        /*0434*/ 	.word	0x00000080
        /*0438*/ 	.short	0x010a
        /*043a*/ 	.byte	0x04
	.zero		1


	//   ....[52]....
        /*043c*/ 	.word	0x00002520
        /*0440*/ 	.word	0x000000ff
        /*0444*/ 	.word	0x00000080
        /*0448*/ 	.short	0x010a
        /*044a*/ 	.byte	0x15
	.zero		1


	//   ....[53]....
        /*044c*/ 	.word	0x000026d0
        /*0450*/ 	.word	0x000000ff
        /*0454*/ 	.word	0x00000080
        /*0458*/ 	.short	0x010a
        /*045a*/ 	.byte	0x08
	.zero		1


	//   ....[54]....
        /*045c*/ 	.word	0x00002900
        /*0460*/ 	.word	0x000000ff
        /*0464*/ 	.word	0x00000140
        /*0468*/ 	.short	0x010a
        /*046a*/ 	.byte	0x1b
	.zero		1


	//   ....[55]....
        /*046c*/ 	.word	0x000029c0
        /*0470*/ 	.word	0x000000ff
        /*0474*/ 	.word	0x00000000
        /*0478*/ 	.short	0x0101
        /*047a*/ 	.byte	0x04
	.zero		1


	//   ....[56]....
        /*047c*/ 	.word	0x00002fb0
        /*0480*/ 	.word	0x000000ff
        /*0484*/ 	.word	0x00000000
        /*0488*/ 	.short	0x010a
        /*048a*/ 	.byte	0x04
	.zero		1


	//   ....[57]....
        /*048c*/ 	.word	0x00003050
        /*0490*/ 	.word	0x000000ff
        /*0494*/ 	.word	0x00000000
        /*0498*/ 	.short	0x010a
        /*049a*/ 	.byte	0x05
	.zero		1


	//   ....[58]....
        /*049c*/ 	.word	0x000030f0
        /*04a0*/ 	.word	0x000000ff
        /*04a4*/ 	.word	0x00000000
        /*04a8*/ 	.short	0x010a
        /*04aa*/ 	.byte	0x05
	.zero		1


	//   ....[59]....
        /*04ac*/ 	.word	0x00003190
        /*04b0*/ 	.word	0x000000ff
        /*04b4*/ 	.word	0x00000000
        /*04b8*/ 	.short	0x010a
        /*04ba*/ 	.byte	0x05
	.zero		1


	//   ....[60]....
        /*04bc*/ 	.word	0x00003230
        /*04c0*/ 	.word	0x000000ff
        /*04c4*/ 	.word	0x00000000
        /*04c8*/ 	.short	0x010a
        /*04ca*/ 	.byte	0x05
	.zero		1


	//   ....[61]....
        /*04cc*/ 	.word	0x000032d0
        /*04d0*/ 	.word	0x000000ff
        /*04d4*/ 	.word	0x00000000
        /*04d8*/ 	.short	0x010a
        /*04da*/ 	.byte	0x05
	.zero		1


	//   ....[62]....
        /*04dc*/ 	.word	0x00003370
        /*04e0*/ 	.word	0x000000ff
        /*04e4*/ 	.word	0x00000000
        /*04e8*/ 	.short	0x010a
        /*04ea*/ 	.byte	0x05
	.zero		1


	//   ....[63]....
        /*04ec*/ 	.word	0x00003410
        /*04f0*/ 	.word	0x000000ff
        /*04f4*/ 	.word	0x00000000
        /*04f8*/ 	.short	0x010a
        /*04fa*/ 	.byte	0x05
	.zero		1


	//   ....[64]....
        /*04fc*/ 	.word	0x000034b0
        /*0500*/ 	.word	0x000000ff
        /*0504*/ 	.word	0x00000000
        /*0508*/ 	.short	0x010a
        /*050a*/ 	.byte	0x05
	.zero		1


	//   ....[65]....
        /*050c*/ 	.word	0x00003550
        /*0510*/ 	.word	0x000000ff
        /*0514*/ 	.word	0x00000000
        /*0518*/ 	.short	0x010a
        /*051a*/ 	.byte	0x05
	.zero		1


	//   ....[66]....
        /*051c*/ 	.word	0x000035f0
        /*0520*/ 	.word	0x000000ff
        /*0524*/ 	.word	0x00000000
        /*0528*/ 	.short	0x010a
        /*052a*/ 	.byte	0x05
	.zero		1


	//   ....[67]....
        /*052c*/ 	.word	0x00003690
        /*0530*/ 	.word	0x000000ff
        /*0534*/ 	.word	0x00000000
        /*0538*/ 	.short	0x010a
        /*053a*/ 	.byte	0x05
	.zero		1


	//   ....[68]....
        /*053c*/ 	.word	0x00003730
        /*0540*/ 	.word	0x000000ff
        /*0544*/ 	.word	0x00000000
        /*0548*/ 	.short	0x010a
        /*054a*/ 	.byte	0x05
	.zero		1


	//   ....[69]....
        /*054c*/ 	.word	0x000037d0
        /*0550*/ 	.word	0x000000ff
        /*0554*/ 	.word	0x00000000
        /*0558*/ 	.short	0x010a
        /*055a*/ 	.byte	0x05
	.zero		1


	//   ....[70]....
        /*055c*/ 	.word	0x00003870
        /*0560*/ 	.word	0x000000ff
        /*0564*/ 	.word	0x00000000
        /*0568*/ 	.short	0x010a
        /*056a*/ 	.byte	0x05
	.zero		1


	//   ....[71]....
        /*056c*/ 	.word	0x00003920
        /*0570*/ 	.word	0x00000000
        /*0574*/ 	.word	0x00000000
        /*0578*/ 	.short	0x010a
        /*057a*/ 	.byte	0xff
	.zero		1


	//   ....[72]....
        /*057c*/ 	.word	0x00003a70
        /*0580*/ 	.word	0x000000ff
        /*0584*/ 	.word	0x00000148
        /*0588*/ 	.short	0x010a
        /*058a*/ 	.byte	0x04
	.zero		1


	//   ....[73]....
        /*058c*/ 	.word	0x00003b10
        /*0590*/ 	.word	0x000000ff
        /*0594*/ 	.word	0x00000140
        /*0598*/ 	.short	0x010a
        /*059a*/ 	.byte	0x04
	.zero		1


	//   ....[74]....
        /*059c*/ 	.word	0x00003bb0
        /*05a0*/ 	.word	0x000000ff
        /*05a4*/ 	.word	0x00000000
        /*05a8*/ 	.short	0x0101
        /*05aa*/ 	.byte	0x05
	.zero		1


	//   ....[75]....
        /*05ac*/ 	.word	0x00003bf0
        /*05b0*/ 	.word	0x000000ff
        /*05b4*/ 	.word	0x00000148
        /*05b8*/ 	.short	0x0106
        /*05ba*/ 	.byte	0x04
	.zero		1


	//   ....[76]....
        /*05bc*/ 	.word	0x00003c30
        /*05c0*/ 	.word	0x00000000
        /*05c4*/ 	.word	0x00000148
        /*05c8*/ 	.short	0x010a
        /*05ca*/ 	.byte	0xff
	.zero		1


	//   ....[77]....
        /*05cc*/ 	.word	0x00003e80
        /*05d0*/ 	.word	0x000000ff
        /*05d4*/ 	.word	0x00000008
        /*05d8*/ 	.short	0x010a
        /*05da*/ 	.byte	0x05
	.zero		1


	//   ....[78]....
        /*05dc*/ 	.word	0x00003ea0
        /*05e0*/ 	.word	0x000000ff
        /*05e4*/ 	.word	0x00000008
        /*05e8*/ 	.short	0x010a
        /*05ea*/ 	.byte	0x05
	.zero		1


	//   ....[79]....
        /*05ec*/ 	.word	0x00004030
        /*05f0*/ 	.word	0x000000ff
        /*05f4*/ 	.word	0x00000008
        /*05f8*/ 	.short	0x010a
        /*05fa*/ 	.byte	0x05
	.zero		1


	//   ....[80]....
        /*05fc*/ 	.word	0x00004050
        /*0600*/ 	.word	0x000000ff
        /*0604*/ 	.word	0x00000008
        /*0608*/ 	.short	0x010a
        /*060a*/ 	.byte	0x05
	.zero		1


	//   ....[81]....
        /*060c*/ 	.word	0x00004110
        /*0610*/ 	.word	0x000000ff
        /*0614*/ 	.word	0x00000000
        /*0618*/ 	.short	0x0101
        /*061a*/ 	.byte	0x04
	.zero		1


	//   ....[82]....
        /*061c*/ 	.word	0x00004470
        /*0620*/ 	.word	0x000000ff
        /*0624*/ 	.word	0x00000140
        /*0628*/ 	.short	0x010a
        /*062a*/ 	.byte	0x15
	.zero		1


	//   ....[83]....
        /*062c*/ 	.word	0x00004510
        /*0630*/ 	.word	0x000000ff
        /*0634*/ 	.word	0x00000000
        /*0638*/ 	.short	0x0101
        /*063a*/ 	.byte	0x24
	.zero		1


	//   ....[84]....
        /*063c*/ 	.word	0x00004540
        /*0640*/ 	.word	0x000000ff
        /*0644*/ 	.word	0x00000160
        /*0648*/ 	.short	0x010a
        /*064a*/ 	.byte	0x1a
	.zero		1


	//   ....[85]....
        /*064c*/ 	.word	0x00004610
        /*0650*/ 	.word	0x000000ff
        /*0654*/ 	.word	0x00000000
        /*0658*/ 	.short	0x010a
        /*065a*/ 	.byte	0x04
	.zero		1


	//   ....[86]....
        /*065c*/ 	.word	0x00004680
        /*0660*/ 	.word	0x000000ff
        /*0664*/ 	.word	0x00000000
        /*0668*/ 	.short	0x010a
        /*066a*/ 	.byte	0x11
	.zero		1


	//   ....[87]....
        /*066c*/ 	.word	0x000047d0
        /*0670*/ 	.word	0x000000ff
        /*0674*/ 	.word	0x00000000
        /*0678*/ 	.short	0x010a
        /*067a*/ 	.byte	0x05
	.zero		1


	//   ....[88]....
        /*067c*/ 	.word	0x00004ae0
        /*0680*/ 	.word	0x000000ff
        /*0684*/ 	.word	0x00000000
        /*0688*/ 	.short	0x010a
        /*068a*/ 	.byte	0x04
	.zero		1


	//   ....[89]....
        /*068c*/ 	.word	0x00004b80
        /*0690*/ 	.word	0x00000000
        /*0694*/ 	.word	0x00000000
        /*0698*/ 	.short	0x010a
        /*069a*/ 	.byte	0xff
	.zero		1


	//   ....[90]....
        /*069c*/ 	.word	0x00004bc0
        /*06a0*/ 	.word	0x00000000
        /*06a4*/ 	.word	0x00000000
        /*06a8*/ 	.short	0x010a
        /*06aa*/ 	.byte	0xff
	.zero		1


	//   ....[91]....
        /*06ac*/ 	.word	0x00004c30
        /*06b0*/ 	.word	0x000000ff
        /*06b4*/ 	.word	0x00000000
        /*06b8*/ 	.short	0x0101
        /*06ba*/ 	.byte	0x04
	.zero		1


	//   ....[92]....
        /*06bc*/ 	.word	0x00004c70
        /*06c0*/ 	.word	0x000000ff
        /*06c4*/ 	.word	0x00000170
        /*06c8*/ 	.short	0x010a
        /*06ca*/ 	.byte	0x15
	.zero		1


	//   ....[93]....
        /*06cc*/ 	.word	0x00004ce0
        /*06d0*/ 	.word	0x000000ff
        /*06d4*/ 	.word	0x00000000
        /*06d8*/ 	.short	0x0101
        /*06da*/ 	.byte	0x04
	.zero		1


	//   ....[94]....
        /*06dc*/ 	.word	0x000052f0
        /*06e0*/ 	.word	0x000000ff
        /*06e4*/ 	.word	0x00000140
        /*06e8*/ 	.short	0x010a
        /*06ea*/ 	.byte	0x1f
	.zero		1


	//   ....[95]....
        /*06ec*/ 	.word	0x00005380
        /*06f0*/ 	.word	0x000000ff
        /*06f4*/ 	.word	0x00000000
        /*06f8*/ 	.short	0x0101
        /*06fa*/ 	.byte	0x2e
	.zero		1


	//   ....[96]....
        /*06fc*/ 	.word	0x000058c0
        /*0700*/ 	.word	0x000000ff
        /*0704*/ 	.word	0x00000138
        /*0708*/ 	.short	0x010a
        /*070a*/ 	.byte	0x1f
	.zero		1


	//   ....[97]....
        /*070c*/ 	.word	0x00005da0
        /*0710*/ 	.word	0x000000ff
        /*0714*/ 	.word	0x00000118
        /*0718*/ 	.short	0x010a
        /*071a*/ 	.byte	0x04
	.zero		1


	//   ....[98]....
        /*071c*/ 	.word	0x00005ff0
        /*0720*/ 	.word	0x000000ff
        /*0724*/ 	.word	0x00000100
        /*0728*/ 	.short	0x010b
        /*072a*/ 	.byte	0x04
	.zero		1


	//   ....[99]....
        /*072c*/ 	.word	0x00006000
        /*0730*/ 	.word	0x000000ff
        /*0734*/ 	.word	0x00000000
        /*0738*/ 	.short	0x0101
        /*073a*/ 	.byte	0x07
	.zero		1


	//   ....[100]....
        /*073c*/ 	.word	0x00006020
        /*0740*/ 	.word	0x000000ff
        /*0744*/ 	.word	0x00000118
        /*0748*/ 	.short	0x010a
        /*074a*/ 	.byte	0x05
	.zero		1


	//   ....[101]....
        /*074c*/ 	.word	0x000062f0
        /*0750*/ 	.word	0x000000ff
        /*0754*/ 	.word	0x00000100
        /*0758*/ 	.short	0x010b
        /*075a*/ 	.byte	0x05
	.zero		1


	//   ....[102]....
        /*075c*/ 	.word	0x00006300
        /*0760*/ 	.word	0x000000ff
        /*0764*/ 	.word	0x00000000
        /*0768*/ 	.short	0x0101
        /*076a*/ 	.byte	0x04
	.zero		1


	//   ....[103]....
        /*076c*/ 	.word	0x00006370
        /*0770*/ 	.word	0x000000ff
        /*0774*/ 	.word	0x00000000
        /*0778*/ 	.short	0x010a
        /*077a*/ 	.byte	0x04
	.zero		1


	//   ....[104]....
        /*077c*/ 	.word	0x00006400
        /*0780*/ 	.word	0x000000ff
        /*0784*/ 	.word	0x00000000
        /*0788*/ 	.short	0x010a
        /*078a*/ 	.byte	0x05
	.zero		1


	//   ....[105]....
        /*078c*/ 	.word	0x000064a0
        /*0790*/ 	.word	0x00000000
        /*0794*/ 	.word	0x00000000
        /*0798*/ 	.short	0x010a
        /*079a*/ 	.byte	0xff
	.zero		1


	//   ....[106]....
        /*079c*/ 	.word	0x00006860
        /*07a0*/ 	.word	0x000000ff
        /*07a4*/ 	.word	0x00000140
        /*07a8*/ 	.short	0x010a
        /*07aa*/ 	.byte	0x34
	.zero		1


	//   ....[107]....
        /*07ac*/ 	.word	0x00006930
        /*07b0*/ 	.word	0x000000ff
        /*07b4*/ 	.word	0x00000000
        /*07b8*/ 	.short	0x0101
        /*07ba*/ 	.byte	0x04
	.zero		1


	//   ....[108]....
        /*07bc*/ 	.word	0x000079b0
        /*07c0*/ 	.word	0x00000000
        /*07c4*/ 	.word	0x00000100
        /*07c8*/ 	.short	0x010a
        /*07ca*/ 	.byte	0xff
	.zero		1


	//   ....[109]....
        /*07cc*/ 	.word	0x00007a00
        /*07d0*/ 	.word	0x0000004e
        /*07d4*/ 	.word	0x00000150
        /*07d8*/ 	.short	0x010a
        /*07da*/ 	.byte	0xff
	.zero		1


	//   ....[110]....
        /*07dc*/ 	.word	0x00007b00
        /*07e0*/ 	.word	0x00000000
        /*07e4*/ 	.word	0x00000100
        /*07e8*/ 	.short	0x010a
        /*07ea*/ 	.byte	0xff
	.zero		1


	//   ....[111]....
        /*07ec*/ 	.word	0x00007c20
        /*07f0*/ 	.word	0x0000004e
        /*07f4*/ 	.word	0x00000150
        /*07f8*/ 	.short	0x010a
        /*07fa*/ 	.byte	0xff
	.zero		1


	//   ....[112]....
        /*07fc*/ 	.word	0x000084c0
        /*0800*/ 	.word	0x00000000
        /*0804*/ 	.word	0x00000000
        /*0808*/ 	.short	0x0101
        /*080a*/ 	.byte	0xff
	.zero		1


	//   ....[113]....
        /*080c*/ 	.word	0x000084d0
        /*0810*/ 	.word	0x00000003
        /*0814*/ 	.word	0x00000100
        /*0818*/ 	.short	0x010a
        /*081a*/ 	.byte	0xff
	.zero		1


	//   ....[114]....
        /*081c*/ 	.word	0x000085a0
        /*0820*/ 	.word	0x00000003
        /*0824*/ 	.word	0x00000100
        /*0828*/ 	.short	0x010a
        /*082a*/ 	.byte	0xff
	.zero		1


	//   ....[115]....
        /*082c*/ 	.word	0x000088e0
        /*0830*/ 	.word	0x00000050
        /*0834*/ 	.word	0x00000000
        /*0838*/ 	.short	0x0101
        /*083a*/ 	.byte	0xff
	.zero		1


	//   ....[116]....
        /*083c*/ 	.word	0x00008f70
        /*0840*/ 	.word	0x00000002
        /*0844*/ 	.word	0x00000000
        /*0848*/ 	.short	0x0101
        /*084a*/ 	.byte	0xff
	.zero		1


	//   ....[117]....
        /*084c*/ 	.word	0x000091f0
        /*0850*/ 	.word	0x000000ff
        /*0854*/ 	.word	0x00000000
        /*0858*/ 	.short	0x0101
        /*085a*/ 	.byte	0x04
	.zero		1


	//   ....[118]....
        /*085c*/ 	.word	0x00009220
        /*0860*/ 	.word	0x00000000
        /*0864*/ 	.word	0x00000080
        /*0868*/ 	.short	0x010a
        /*086a*/ 	.byte	0xff
	.zero		1


	//   ....[119]....
        /*086c*/ 	.word	0x00009280
        /*0870*/ 	.word	0x00000000
        /*0874*/ 	.word	0x00000080
        /*0878*/ 	.short	0x010a
        /*087a*/ 	.byte	0xff
	.zero		1


	//   ....[120]....
        /*087c*/ 	.word	0x000092e0
        /*0880*/ 	.word	0x00000000
        /*0884*/ 	.word	0x00000140
        /*0888*/ 	.short	0x010a
        /*088a*/ 	.byte	0xff
	.zero		1


	//   ....[121]....
        /*088c*/ 	.word	0x00009340
        /*0890*/ 	.word	0x00000000
        /*0894*/ 	.word	0x00000000
        /*0898*/ 	.short	0x010a
        /*089a*/ 	.byte	0xff
	.zero		1


	//   ....[122]....
        /*089c*/ 	.word	0x000093a0
        /*08a0*/ 	.word	0x00000000
        /*08a4*/ 	.word	0x00000000
        /*08a8*/ 	.short	0x010a
        /*08aa*/ 	.byte	0xff
	.zero		1


	//   ....[123]....
        /*08ac*/ 	.word	0x00009400
        /*08b0*/ 	.word	0x00000000
        /*08b4*/ 	.word	0x00000000
        /*08b8*/ 	.short	0x010a
        /*08ba*/ 	.byte	0xff
	.zero		1


	//   ....[124]....
        /*08bc*/ 	.word	0x00009460
        /*08c0*/ 	.word	0x00000000
        /*08c4*/ 	.word	0x00000000
        /*08c8*/ 	.short	0x010a
        /*08ca*/ 	.byte	0xff
	.zero		1


	//   ....[125]....
        /*08cc*/ 	.word	0x000094c0
        /*08d0*/ 	.word	0x00000000
        /*08d4*/ 	.word	0x00000000
        /*08d8*/ 	.short	0x010a
        /*08da*/ 	.byte	0xff
	.zero		1


	//   ....[126]....
        /*08dc*/ 	.word	0x00009520
        /*08e0*/ 	.word	0x00000000
        /*08e4*/ 	.word	0x00000000
        /*08e8*/ 	.short	0x010a
        /*08ea*/ 	.byte	0xff
	.zero		1


	//   ....[127]....
        /*08ec*/ 	.word	0x00009580
        /*08f0*/ 	.word	0x00000000
        /*08f4*/ 	.word	0x00000000
        /*08f8*/ 	.short	0x010a
        /*08fa*/ 	.byte	0xff
	.zero		1


	//   ....[128]....
        /*08fc*/ 	.word	0x000095e0
        /*0900*/ 	.word	0x00000000
        /*0904*/ 	.word	0x00000000
        /*0908*/ 	.short	0x010a
        /*090a*/ 	.byte	0xff
	.zero		1


	//   ....[129]....
        /*090c*/ 	.word	0x00009640
        /*0910*/ 	.word	0x00000000
        /*0914*/ 	.word	0x00000000
        /*0918*/ 	.short	0x010a
        /*091a*/ 	.byte	0xff
	.zero		1


	//   ....[130]....
        /*091c*/ 	.word	0x000096a0
        /*0920*/ 	.word	0x00000000
        /*0924*/ 	.word	0x00000000
        /*0928*/ 	.short	0x010a
        /*092a*/ 	.byte	0xff
	.zero		1


	//   ....[131]....
        /*092c*/ 	.word	0x00009700
        /*0930*/ 	.word	0x00000000
        /*0934*/ 	.word	0x00000000
        /*0938*/ 	.short	0x010a
        /*093a*/ 	.byte	0xff
	.zero		1


	//   ....[132]....
        /*093c*/ 	.word	0x00009760
        /*0940*/ 	.word	0x00000000
        /*0944*/ 	.word	0x00000000
        /*0948*/ 	.short	0x010a
        /*094a*/ 	.byte	0xff
	.zero		1


	//   ....[133]....
        /*094c*/ 	.word	0x000097c0
        /*0950*/ 	.word	0x00000000
        /*0954*/ 	.word	0x00000000
        /*0958*/ 	.short	0x010a
        /*095a*/ 	.byte	0xff
	.zero		1


	//   ....[134]....
        /*095c*/ 	.word	0x00009820
        /*0960*/ 	.word	0x00000000
        /*0964*/ 	.word	0x00000000
        /*0968*/ 	.short	0x010a
        /*096a*/ 	.byte	0xff
	.zero		1


	//   ....[135]....
        /*096c*/ 	.word	0x00009880
        /*0970*/ 	.word	0x00000000
        /*0974*/ 	.word	0x00000000
        /*0978*/ 	.short	0x010a
        /*097a*/ 	.byte	0xff
	.zero		1


	//   ....[136]....
        /*097c*/ 	.word	0x000098e0
        /*0980*/ 	.word	0x00000004
        /*0984*/ 	.word	0x00000148
        /*0988*/ 	.short	0x010a
        /*098a*/ 	.byte	0xff
	.zero		1


	//   ....[137]....
        /*098c*/ 	.word	0x00009940
        /*0990*/ 	.word	0x00000004
        /*0994*/ 	.word	0x00000140
        /*0998*/ 	.short	0x010a
        /*099a*/ 	.byte	0xff
	.zero		1


	//   ....[138]....
        /*099c*/ 	.word	0x000099a0
        /*09a0*/ 	.word	0x00000005
        /*09a4*/ 	.word	0x00000008
        /*09a8*/ 	.short	0x010a
        /*09aa*/ 	.byte	0xff
	.zero		1


	//   ....[139]....
        /*09ac*/ 	.word	0x00009a80
        /*09b0*/ 	.word	0x00000003
        /*09b4*/ 	.word	0x00000008
        /*09b8*/ 	.short	0x010a
        /*09ba*/ 	.byte	0xff
	.zero		1


	//   ....[140]....
        /*09bc*/ 	.word	0x00009ae0
        /*09c0*/ 	.word	0x00000000
        /*09c4*/ 	.word	0x00000140
        /*09c8*/ 	.short	0x010a
        /*09ca*/ 	.byte	0xff
	.zero		1


	//   ....[141]....
        /*09cc*/ 	.word	0x00009b40
        /*09d0*/ 	.word	0x00000000
        /*09d4*/ 	.word	0x00000160
        /*09d8*/ 	.short	0x010a
        /*09da*/ 	.byte	0xff
	.zero		1


	//   ....[142]....
        /*09dc*/ 	.word	0x00009ba0
        /*09e0*/ 	.word	0x00000000
        /*09e4*/ 	.word	0x00000000
        /*09e8*/ 	.short	0x010a
        /*09ea*/ 	.byte	0xff
	.zero		1


	//   ....[143]....
        /*09ec*/ 	.word	0x00009c00
        /*09f0*/ 	.word	0x00000000
        /*09f4*/ 	.word	0x00000000
        /*09f8*/ 	.short	0x010a
        /*09fa*/ 	.byte	0xff
	.zero		1


	//   ....[144]....
        /*09fc*/ 	.word	0x00009c60
        /*0a00*/ 	.word	0x00000000
        /*0a04*/ 	.word	0x00000170
        /*0a08*/ 	.short	0x010a
        /*0a0a*/ 	.byte	0xff
	.zero		1


	//   ....[145]....
        /*0a0c*/ 	.word	0x00009cc0
        /*0a10*/ 	.word	0x00000000
        /*0a14*/ 	.word	0x00000140
        /*0a18*/ 	.short	0x010a
        /*0a1a*/ 	.byte	0xff
	.zero		1


	//   ....[146]....
        /*0a1c*/ 	.word	0x00009d20
        /*0a20*/ 	.word	0x00000003
        /*0a24*/ 	.word	0x00000138
        /*0a28*/ 	.short	0x010a
        /*0a2a*/ 	.byte	0xff
	.zero		1


	//   ....[147]....
        /*0a2c*/ 	.word	0x00009d80
        /*0a30*/ 	.word	0x00000000
        /*0a34*/ 	.word	0x00000118
        /*0a38*/ 	.short	0x010a
        /*0a3a*/ 	.byte	0xff
	.zero		1


	//   ....[148]....
        /*0a3c*/ 	.word	0x00009de0
        /*0a40*/ 	.word	0x00000000
        /*0a44*/ 	.word	0x00000118
        /*0a48*/ 	.short	0x010a
        /*0a4a*/ 	.byte	0xff
	.zero		1


	//   ....[149]....
        /*0a4c*/ 	.word	0x00009e40
        /*0a50*/ 	.word	0x00000000
        /*0a54*/ 	.word	0x00000000
        /*0a58*/ 	.short	0x010a
        /*0a5a*/ 	.byte	0xff
	.zero		1


	//   ....[150]....
        /*0a5c*/ 	.word	0x00009ea0
        /*0a60*/ 	.word	0x00000000
        /*0a64*/ 	.word	0x00000000
        /*0a68*/ 	.short	0x010a
        /*0a6a*/ 	.byte	0xff
	.zero		1


	//   ....[151]....
        /*0a6c*/ 	.word	0x00009f00
        /*0a70*/ 	.word	0x00000000
        /*0a74*/ 	.word	0x00000140
        /*0a78*/ 	.short	0x010a
        /*0a7a*/ 	.byte	0xff
	.zero		1


	//   ....[152]....
        /*0a7c*/ 	.word	0x00009f50
        /*0a80*/ 	.word	0x00000000
        /*0a84*/ 	.word	0x00000100
        /*0a88*/ 	.short	0x010a
        /*0a8a*/ 	.byte	0xff
	.zero		1


	//   ....[153]....
        /*0a8c*/ 	.word	0x00009fa0
        /*0a90*/ 	.word	0x0000004e
        /*0a94*/ 	.word	0x00000150
        /*0a98*/ 	.short	0x010a
        /*0a9a*/ 	.byte	0xff
	.zero		1


	//   ....[154]....
        /*0a9c*/ 	.word	0x00009ff0
        /*0aa0*/ 	.word	0x00000003
        /*0aa4*/ 	.word	0x00000100
        /*0aa8*/ 	.short	0x010a
        /*0aaa*/ 	.byte	0xff
	.zero		1


	//----- nvinfo : EIATTR_NUM_MBARRIERS
	.align		4
.L_47:
        /*0aac*/ 	.byte	0x03, 0x38
        /*0aae*/ 	.short	0x002f


	//----- nvinfo : EIATTR_EXIT_INSTR_OFFSETS
	.align		4
        /*0ab0*/ 	.byte	0x04, 0x1c
        /*0ab2*/ 	.short	(.L_49 - .L_48)


	//   ....[0]....
.L_48:
        /*0ab4*/ 	.word	0x00003950


	//   ....[1]....
        /*0ab8*/ 	.word	0x00003c00


	//   ....[2]....
        /*0abc*/ 	.word	0x00003c60


	//   ....[3]....
        /*0ac0*/ 	.word	0x00004f00


	//   ....[4]....
        /*0ac4*/ 	.word	0x000064d0


	//   ....[5]....
        /*0ac8*/ 	.word	0x00006510


	//   ....[6]....
        /*0acc*/ 	.word	0x000090d0


	//   ....[7]....
        /*0ad0*/ 	.word	0x00009150


	//   ....[8]....
        /*0ad4*/ 	.word	0x00009180


	//   ....[9]....
        /*0ad8*/ 	.word	0x00009200


	//----- nvinfo : EIATTR_MAX_THREADS
	.align		4
.L_49:
        /*0adc*/ 	.byte	0x04, 0x05
        /*0ade*/ 	.short	(.L_51 - .L_50)
.L_50:
        /*0ae0*/ 	.word	0x00000100
        /*0ae4*/ 	.word	0x00000001
        /*0ae8*/ 	.word	0x00000001


	//----- nvinfo : EIATTR_CRS_STACK_SIZE
	.align		4
.L_51:
        /*0aec*/ 	.byte	0x04, 0x1e
        /*0aee*/ 	.short	(.L_53 - .L_52)
.L_52:
        /*0af0*/ 	.word	0x00000000


	//----- nvinfo : EIATTR_CBANK_PARAM_SIZE
	.align		4
.L_53:
        /*0af4*/ 	.byte	0x03, 0x19
        /*0af6*/ 	.short	0x0800


	//----- nvinfo : EIATTR_PARAM_CBANK
	.align		4
        /*0af8*/ 	.byte	0x04, 0x0a
        /*0afa*/ 	.short	(.L_55 - .L_54)
	.align		4
.L_54:
        /*0afc*/ 	.word	index@(.nv.constant0._ZN7cutlass13device_kernelINS_4conv6kernel13ConvUniversalINS1_16ConvProblemShapeILNS1_8OperatorE2ELi2EEENS1_10collective14CollectiveConvINS1_47MainloopSm100TmaUmmaWarpSpecializedImplicitGemmILS5_2ELi16ELi2ELi1ELi2EN4cute5tupleIJNSA_1CILi2EEENSC_ILi1EEESE_EEEEENSB_IJNSC_ILi128EEENSB_IJNSC_ILi64EEEEEENSB_IJNSC_ILi32EEEEEEEEENS_10tfloat32_tESN_NSA_8TiledMMAINSA_8MMA_AtomIJNSA_23SM100_MMA_TF32_2x1SM_SSISN_SN_fLi128ELi64ELNSA_4UMMA5MajorE1ELSS_1ELNSR_7ScaleInE0ELST_0EEEEEENSA_6LayoutINSB_IJSE_SE_SE_EEENSB_IJNSC_ILi0EEESY_SY_EEEEENSB_IJNSA_10UnderscoreES11_S11_EEEEENS7_6detail27Sm100ImplicitGemmTileTraitsINSA_18SM100_TMA_2SM_LOADENSA_14ComposedLayoutINSA_7SwizzleILi2ELi5ELi2EEENSA_18smem_ptr_flag_bitsILi32EEENSW_INSB_IJSK_NSC_ILi4EEEEEENSB_IJSE_SK_EEEEEEEvEENS15_INSA_25SM100_TMA_2SM_LOAD_IM2COLES1G_vEEEENS_8epilogue10collective18CollectiveEpilogueINS1L_23Sm100TmaWarpSpecializedILi3ELi2ELi16ELb1ELb0EEEJNSB_IJSI_SJ_SL_EEENSB_IJNSW_ISI_SE_EENSW_INSB_IJNSC_ILi16EEESD_EEES1E_EEEEESN_NSB_IJlNSB_IJSE_llEEESY_EEESN_S1X_NS1L_6fusion15FusionCallbacksIS1P_NS1Y_17LinearCombinationISN_fSN_fLNS_15FloatRoundStyleE2EEES1Q_S1V_JEEENSA_5SM1004TMEM4LOAD26SM100_TMEM_LOAD_32dp32b16xENSA_13SM90_TMA_LOADENS17_INS18_ILi2ELi4ELi3EEES1B_NSW_INSB_IJNSC_ILi8EEES1S_EEENSB_IJS1S_SE_EEEEEEENSA_39AutoVectorizingCopyWithAssumedAlignmentILi128EEENSA_14SM90_TMA_STOREES2E_S2G_S2G_EEEvvEEEEvNT_6ParamsE)
        /*0b00*/ 	.short	0x0380
        /*0b02*/ 	.short	0x0800


	//----- nvinfo : EIATTR_SW_WAR
	.align		4
.L_55:
        /*0b04*/ 	.byte	0x04, 0x36
        /*0b06*/ 	.short	(.L_57 - .L_56)
.L_56:
        /*0b08*/ 	.word	0x00000008
.L_57:


//--------------------- .nv.callgraph             --------------------------
	.section	.nv.callgraph,"",@"SHT_CUDA_CALLGRAPH"
	.align	4
	.sectionentsize	8
	.align		4
        /*0000*/ 	.word	0x00000000
	.align		4
        /*0004*/ 	.word	0xffffffff
	.align		4
        /*0008*/ 	.word	index@(_ZN7cutlass13device_kernelINS_4conv6kernel13ConvUniversalINS1_16ConvProblemShapeILNS1_8OperatorE2ELi2EEENS1_10collective14CollectiveConvINS1_47MainloopSm100TmaUmmaWarpSpecializedImplicitGemmILS5_2ELi16ELi2ELi1ELi2EN4cute5tupleIJNSA_1CILi2EEENSC_ILi1EEESE_EEEEENSB_IJNSC_ILi128EEENSB_IJNSC_ILi64EEEEEENSB_IJNSC_ILi32EEEEEEEEENS_10tfloat32_tESN_NSA_8TiledMMAINSA_8MMA_AtomIJNSA_23SM100_MMA_TF32_2x1SM_SSISN_SN_fLi128ELi64ELNSA_4UMMA5MajorE1ELSS_1ELNSR_7ScaleInE0ELST_0EEEEEENSA_6LayoutINSB_IJSE_SE_SE_EEENSB_IJNSC_ILi0EEESY_SY_EEEEENSB_IJNSA_10UnderscoreES11_S11_EEEEENS7_6detail27Sm100ImplicitGemmTileTraitsINSA_18SM100_TMA_2SM_LOADENSA_14ComposedLayoutINSA_7SwizzleILi2ELi5ELi2EEENSA_18smem_ptr_flag_bitsILi32EEENSW_INSB_IJSK_NSC_ILi4EEEEEENSB_IJSE_SK_EEEEEEEvEENS15_INSA_25SM100_TMA_2SM_LOAD_IM2COLES1G_vEEEENS_8epilogue10collective18CollectiveEpilogueINS1L_23Sm100TmaWarpSpecializedILi3ELi2ELi16ELb1ELb0EEEJNSB_IJSI_SJ_SL_EEENSB_IJNSW_ISI_SE_EENSW_INSB_IJNSC_ILi16EEESD_EEES1E_EEEEESN_NSB_IJlNSB_IJSE_llEEESY_EEESN_S1X_NS1L_6fusion15FusionCallbacksIS1P_NS1Y_17LinearCombinationISN_fSN_fLNS_15FloatRoundStyleE2EEES1Q_S1V_JEEENSA_5SM1004TMEM4LOAD26SM100_TMEM_LOAD_32dp32b16xENSA_13SM90_TMA_LOADENS17_INS18_ILi2ELi4ELi3EEES1B_NSW_INSB_IJNSC_ILi8EEES1S_EEENSB_IJS1S_SE_EEEEEEENSA_39AutoVectorizingCopyWithAssumedAlignmentILi128EEENSA_14SM90_TMA_STOREES2E_S2G_S2G_EEEvvEEEEvNT_6ParamsE)
	.align		4
        /*000c*/ 	.word	index@(__assertfail)
	.align		4
        /*0010*/ 	.word	0x00000000
	.align		4
        /*0014*/ 	.word	0xfffffffe
	.align		4
        /*0018*/ 	.word	0x00000000
	.align		4
        /*001c*/ 	.word	0xfffffffd
	.align		4
        /*0020*/ 	.word	0x00000000
	.align		4
        /*0024*/ 	.word	0xfffffffc


//--------------------- .nv.constant4             --------------------------
	.section	.nv.constant4,"a",@progbits
	.align	8
	.align		8
.nv.constant4:
        /*0000*/ 	.dword	__assertfail
	.align		8
        /*0008*/ 	.dword	__unnamed_1
	.align		8
        /*0010*/ 	.dword	__unnamed_2
	.align		8
        /*0018*/ 	.dword	_ZN39_INTERNAL_ee516365_4_k_cu_33f65a72_43584cuda3std3__45__cpo5beginE
	.align		8
        /*0020*/ 	.dword	_ZN39_INTERNAL_ee516365_4_k_cu_33f65a72_43584cuda3std3__45__cpo3endE
	.align		8
        /*0028*/ 	.dword	_ZN39_INTERNAL_ee516365_4_k_cu_33f65a72_43584cuda3std3__45__cpo6cbeginE
	.align		8
        /*0030*/ 	.dword	_ZN39_INTERNAL_ee516365_4_k_cu_33f65a72_43584cuda3std3__45__cpo4cendE
	.align		8
        /*0038*/ 	.dword	_ZN39_INTERNAL_ee516365_4_k_cu_33f65a72_43584cuda3std3__441_GLOBAL__N__ee516365_4_k_cu_33f65a72_43586ignoreE
	.align		8
        /*0040*/ 	.dword	_ZN39_INTERNAL_ee516365_4_k_cu_33f65a72_43584cuda3std3__419piecewise_constructE
	.align		8
        /*0048*/ 	.dword	_ZN39_INTERNAL_ee516365_4_k_cu_33f65a72_43584cuda3std3__48in_placeE
	.align		8
        /*0050*/ 	.dword	_ZN39_INTERNAL_ee516365_4_k_cu_33f65a72_43584cuda3std6ranges3__45__cpo4swapE
	.align		8
        /*0058*/ 	.dword	_ZN39_INTERNAL_ee516365_4_k_cu_33f65a72_43584cuda3std6ranges3__45__cpo9iter_moveE
	.align		8
        /*0060*/ 	.dword	_ZN39_INTERNAL_ee516365_4_k_cu_33f65a72_43584cute7productE
	.align		8
        /*0068*/ 	.dword	_ZN39_INTERNAL_ee516365_4_k_cu_33f65a72_43584cute1_E
	.align		8
        /*0070*/ 	.dword	$str$27
	.align		8
        /*0078*/ 	.dword	$str$28
	.align		8
        /*0080*/ 	.dword	$str$29
	.align		8
        /*0088*/ 	.dword	$str$30


//--------------------- .text._ZN7cutlass13device_kernelINS_4conv6kernel13ConvUniversalINS1_16ConvProblemShapeILNS1_8OperatorE2ELi2EEENS1_10collective14CollectiveConvINS1_47MainloopSm100TmaUmmaWarpSpecializedImplicitGemmILS5_2ELi16ELi2ELi1ELi2EN4cute5tupleIJNSA_1CILi2EEENSC_ILi1EEESE_EEEEENSB_IJNSC_ILi128EEENSB_IJNSC_ILi64EEEEEENSB_IJNSC_ILi32EEEEEEEEENS_10tfloat32_tESN_NSA_8TiledMMAINSA_8MMA_AtomIJNSA_23SM100_MMA_TF32_2x1SM_SSISN_SN_fLi128ELi64ELNSA_4UMMA5MajorE1ELSS_1ELNSR_7ScaleInE0ELST_0EEEEEENSA_6LayoutINSB_IJSE_SE_SE_EEENSB_IJNSC_ILi0EEESY_SY_EEEEENSB_IJNSA_10UnderscoreES11_S11_EEEEENS7_6detail27Sm100ImplicitGemmTileTraitsINSA_18SM100_TMA_2SM_LOADENSA_14ComposedLayoutINSA_7SwizzleILi2ELi5ELi2EEENSA_18smem_ptr_flag_bitsILi32EEENSW_INSB_IJSK_NSC_ILi4EEEEEENSB_IJSE_SK_EEEEEEEvEENS15_INSA_25SM100_TMA_2SM_LOAD_IM2COLES1G_vEEEENS_8epilogue10collective18CollectiveEpilogueINS1L_23Sm100TmaWarpSpecializedILi3ELi2ELi16ELb1ELb0EEEJNSB_IJSI_SJ_SL_EEENSB_IJNSW_ISI_SE_EENSW_INSB_IJNSC_ILi16EEESD_EEES1E_EEEEESN_NSB_IJlNSB_IJSE_llEEESY_EEESN_S1X_NS1L_6fusion15FusionCallbacksIS1P_NS1Y_17LinearCombinationISN_fSN_fLNS_15FloatRoundStyleE2EEES1Q_S1V_JEEENSA_5SM1004TMEM4LOAD26SM100_TMEM_LOAD_32dp32b16xENSA_13SM90_TMA_LOADENS17_INS18_ILi2ELi4ELi3EEES1B_NSW_INSB_IJNSC_ILi8EEES1S_EEENSB_IJS1S_SE_EEEEEEENSA_39AutoVectorizingCopyWithAssumedAlignmentILi128EEENSA_14SM90_TMA_STOREES2E_S2G_S2G_EEEvvEEEEvNT_6ParamsE --------------------------
	.section	.text._ZN7cutlass13device_kernelINS_4conv6kernel13ConvUniversalINS1_16ConvProblemShapeILNS1_8OperatorE2ELi2EEENS1_10collective14CollectiveConvINS1_47MainloopSm100TmaUmmaWarpSpecializedImplicitGemmILS5_2ELi16ELi2ELi1ELi2EN4cute5tupleIJNSA_1CILi2EEENSC_ILi1EEESE_EEEEENSB_IJNSC_ILi128EEENSB_IJNSC_ILi64EEEEEENSB_IJNSC_ILi32EEEEEEEEENS_10tfloat32_tESN_NSA_8TiledMMAINSA_8MMA_AtomIJNSA_23SM100_MMA_TF32_2x1SM_SSISN_SN_fLi128ELi64ELNSA_4UMMA5MajorE1ELSS_1ELNSR_7ScaleInE0ELST_0EEEEEENSA_6LayoutINSB_IJSE_SE_SE_EEENSB_IJNSC_ILi0EEESY_SY_EEEEENSB_IJNSA_10UnderscoreES11_S11_EEEEENS7_6detail27Sm100ImplicitGemmTileTraitsINSA_18SM100_TMA_2SM_LOADENSA_14ComposedLayoutINSA_7SwizzleILi2ELi5ELi2EEENSA_18smem_ptr_flag_bitsILi32EEENSW_INSB_IJSK_NSC_ILi4EEEEEENSB_IJSE_SK_EEEEEEEvEENS15_INSA_25SM100_TMA_2SM_LOAD_IM2COLES1G_vEEEENS_8epilogue10collective18CollectiveEpilogueINS1L_23Sm100TmaWarpSpecializedILi3ELi2ELi16ELb1ELb0EEEJNSB_IJSI_SJ_SL_EEENSB_IJNSW_ISI_SE_EENSW_INSB_IJNSC_ILi16EEESD_EEES1E_EEEEESN_NSB_IJlNSB_IJSE_llEEESY_EEESN_S1X_NS1L_6fusion15FusionCallbacksIS1P_NS1Y_17LinearCombinationISN_fSN_fLNS_15FloatRoundStyleE2EEES1Q_S1V_JEEENSA_5SM1004TMEM4LOAD26SM100_TMEM_LOAD_32dp32b16xENSA_13SM90_TMA_LOADENS17_INS18_ILi2ELi4ELi3EEES1B_NSW_INSB_IJNSC_ILi8EEES1S_EEENSB_IJS1S_SE_EEEEEEENSA_39AutoVectorizingCopyWithAssumedAlignmentILi128EEENSA_14SM90_TMA_STOREES2E_S2G_S2G_EEEvvEEEEvNT_6ParamsE,"ax",@progbits
	.align	128
.text._ZN7cutlass13device_kernelINS_4conv6kernel13ConvUniversalINS1_16ConvProblemShapeILNS1_8OperatorE2ELi2EEENS1_10collective14CollectiveConvINS1_47MainloopSm100TmaUmmaWarpSpecializedImplicitGemmILS5_2ELi16ELi2ELi1ELi2EN4cute5tupleIJNSA_1CILi2EEENSC_ILi1EEESE_EEEEENSB_IJNSC_ILi128EEENSB_IJNSC_ILi64EEEEEENSB_IJNSC_ILi32EEEEEEEEENS_10tfloat32_tESN_NSA_8TiledMMAINSA_8MMA_AtomIJNSA_23SM100_MMA_TF32_2x1SM_SSISN_SN_fLi128ELi64ELNSA_4UMMA5MajorE1ELSS_1ELNSR_7ScaleInE0ELST_0EEEEEENSA_6LayoutINSB_IJSE_SE_SE_EEENSB_IJNSC_ILi0EEESY_SY_EEEEENSB_IJNSA_10UnderscoreES11_S11_EEEEENS7_6detail27Sm100ImplicitGemmTileTraitsINSA_18SM100_TMA_2SM_LOADENSA_14ComposedLayoutINSA_7SwizzleILi2ELi5ELi2EEENSA_18smem_ptr_flag_bitsILi32EEENSW_INSB_IJSK_NSC_ILi4EEEEEENSB_IJSE_SK_EEEEEEEvEENS15_INSA_25SM100_TMA_2SM_LOAD_IM2COLES1G_vEEEENS_8epilogue10collective18CollectiveEpilogueINS1L_23Sm100TmaWarpSpecializedILi3ELi2ELi16ELb1ELb0EEEJNSB_IJSI_SJ_SL_EEENSB_IJNSW_ISI_SE_EENSW_INSB_IJNSC_ILi16EEESD_EEES1E_EEEEESN_NSB_IJlNSB_IJSE_llEEESY_EEESN_S1X_NS1L_6fusion15FusionCallbacksIS1P_NS1Y_17LinearCombinationISN_fSN_fLNS_15FloatRoundStyleE2EEES1Q_S1V_JEEENSA_5SM1004TMEM4LOAD26SM100_TMEM_LOAD_32dp32b16xENSA_13SM90_TMA_LOADENS17_INS18_ILi2ELi4ELi3EEES1B_NSW_INSB_IJNSC_ILi8EEES1S_EEENSB_IJS1S_SE_EEEEEEENSA_39AutoVectorizingCopyWithAssumedAlignmentILi128EEENSA_14SM90_TMA_STOREES2E_S2G_S2G_EEEvvEEEEvNT_6ParamsE:
        .type           _ZN7cutlass13device_kernelINS_4conv6kernel13ConvUniversalINS1_16ConvProblemShapeILNS1_8OperatorE2ELi2EEENS1_10collective14CollectiveConvINS1_47MainloopSm100TmaUmmaWarpSpecializedImplicitGemmILS5_2ELi16ELi2ELi1ELi2EN4cute5tupleIJNSA_1CILi2EEENSC_ILi1EEESE_EEEEENSB_IJNSC_ILi128EEENSB_IJNSC_ILi64EEEEEENSB_IJNSC_ILi32EEEEEEEEENS_10tfloat32_tESN_NSA_8TiledMMAINSA_8MMA_AtomIJNSA_23SM100_MMA_TF32_2x1SM_SSISN_SN_fLi128ELi64ELNSA_4UMMA5MajorE1ELSS_1ELNSR_7ScaleInE0ELST_0EEEEEENSA_6LayoutINSB_IJSE_SE_SE_EEENSB_IJNSC_ILi0EEESY_SY_EEEEENSB_IJNSA_10UnderscoreES11_S11_EEEEENS7_6detail27Sm100ImplicitGemmTileTraitsINSA_18SM100_TMA_2SM_LOADENSA_14ComposedLayoutINSA_7SwizzleILi2ELi5ELi2EEENSA_18smem_ptr_flag_bitsILi32EEENSW_INSB_IJSK_NSC_ILi4EEEEEENSB_IJSE_SK_EEEEEEEvEENS15_INSA_25SM100_TMA_2SM_LOAD_IM2COLES1G_vEEEENS_8epilogue10collective18CollectiveEpilogueINS1L_23Sm100TmaWarpSpecializedILi3ELi2ELi16ELb1ELb0EEEJNSB_IJSI_SJ_SL_EEENSB_IJNSW_ISI_SE_EENSW_INSB_IJNSC_ILi16EEESD_EEES1E_EEEEESN_NSB_IJlNSB_IJSE_llEEESY_EEESN_S1X_NS1L_6fusion15FusionCallbacksIS1P_NS1Y_17LinearCombinationISN_fSN_fLNS_15FloatRoundStyleE2EEES1Q_S1V_JEEENSA_5SM1004TMEM4LOAD26SM100_TMEM_LOAD_32dp32b16xENSA_13SM90_TMA_LOADENS17_INS18_ILi2ELi4ELi3EEES1B_NSW_INSB_IJNSC_ILi8EEES1S_EEENSB_IJS1S_SE_EEEEEEENSA_39AutoVectorizingCopyWithAssumedAlignmentILi128EEENSA_14SM90_TMA_STOREES2E_S2G_S2G_EEEvvEEEEvNT_6ParamsE,@function
        .size           _ZN7cutlass13device_kernelINS_4conv6kernel13ConvUniversalINS1_16ConvProblemShapeILNS1_8OperatorE2ELi2EEENS1_10collective14CollectiveConvINS1_47MainloopSm100TmaUmmaWarpSpecializedImplicitGemmILS5_2ELi16ELi2ELi1ELi2EN4cute5tupleIJNSA_1CILi2EEENSC_ILi1EEESE_EEEEENSB_IJNSC_ILi128EEENSB_IJNSC_ILi64EEEEEENSB_IJNSC_ILi32EEEEEEEEENS_10tfloat32_tESN_NSA_8TiledMMAINSA_8MMA_AtomIJNSA_23SM100_MMA_TF32_2x1SM_SSISN_SN_fLi128ELi64ELNSA_4UMMA5MajorE1ELSS_1ELNSR_7ScaleInE0ELST_0EEEEEENSA_6LayoutINSB_IJSE_SE_SE_EEENSB_IJNSC_ILi0EEESY_SY_EEEEENSB_IJNSA_10UnderscoreES11_S11_EEEEENS7_6detail27Sm100ImplicitGemmTileTraitsINSA_18SM100_TMA_2SM_LOADENSA_14ComposedLayoutINSA_7SwizzleILi2ELi5ELi2EEENSA_18smem_ptr_flag_bitsILi32EEENSW_INSB_IJSK_NSC_ILi4EEEEEENSB_IJSE_SK_EEEEEEEvEENS15_INSA_25SM100_TMA_2SM_LOAD_IM2COLES1G_vEEEENS_8epilogue10collective18CollectiveEpilogueINS1L_23Sm100TmaWarpSpecializedILi3ELi2ELi16ELb1ELb0EEEJNSB_IJSI_SJ_SL_EEENSB_IJNSW_ISI_SE_EENSW_INSB_IJNSC_ILi16EEESD_EEES1E_EEEEESN_NSB_IJlNSB_IJSE_llEEESY_EEESN_S1X_NS1L_6fusion15FusionCallbacksIS1P_NS1Y_17LinearCombinationISN_fSN_fLNS_15FloatRoundStyleE2EEES1Q_S1V_JEEENSA_5SM1004TMEM4LOAD26SM100_TMEM_LOAD_32dp32b16xENSA_13SM90_TMA_LOADENS17_INS18_ILi2ELi4ELi3EEES1B_NSW_INSB_IJNSC_ILi8EEES1S_EEENSB_IJS1S_SE_EEEEEEENSA_39AutoVectorizingCopyWithAssumedAlignmentILi128EEENSA_14SM90_TMA_STOREES2E_S2G_S2G_EEEvvEEEEvNT_6ParamsE,(.L_x_202 - _ZN7cutlass13device_kernelINS_4conv6kernel13ConvUniversalINS1_16ConvProblemShapeILNS1_8OperatorE2ELi2EEENS1_10collective14CollectiveConvINS1_47MainloopSm100TmaUmmaWarpSpecializedImplicitGemmILS5_2ELi16ELi2ELi1ELi2EN4cute5tupleIJNSA_1CILi2EEENSC_ILi1EEESE_EEEEENSB_IJNSC_ILi128EEENSB_IJNSC_ILi64EEEEEENSB_IJNSC_ILi32EEEEEEEEENS_10tfloat32_tESN_NSA_8TiledMMAINSA_8MMA_AtomIJNSA_23SM100_MMA_TF32_2x1SM_SSISN_SN_fLi128ELi64ELNSA_4UMMA5MajorE1ELSS_1ELNSR_7ScaleInE0ELST_0EEEEEENSA_6LayoutINSB_IJSE_SE_SE_EEENSB_IJNSC_ILi0EEESY_SY_EEEEENSB_IJNSA_10UnderscoreES11_S11_EEEEENS7_6detail27Sm100ImplicitGemmTileTraitsINSA_18SM100_TMA_2SM_LOADENSA_14ComposedLayoutINSA_7SwizzleILi2ELi5ELi2EEENSA_18smem_ptr_flag_bitsILi32EEENSW_INSB_IJSK_NSC_ILi4EEEEEENSB_IJSE_SK_EEEEEEEvEENS15_INSA_25SM100_TMA_2SM_LOAD_IM2COLES1G_vEEEENS_8epilogue10collective18CollectiveEpilogueINS1L_23Sm100TmaWarpSpecializedILi3ELi2ELi16ELb1ELb0EEEJNSB_IJSI_SJ_SL_EEENSB_IJNSW_ISI_SE_EENSW_INSB_IJNSC_ILi16EEESD_EEES1E_EEEEESN_NSB_IJlNSB_IJSE_llEEESY_EEESN_S1X_NS1L_6fusion15FusionCallbacksIS1P_NS1Y_17LinearCombinationISN_fSN_fLNS_15FloatRoundStyleE2EEES1Q_S1V_JEEENSA_5SM1004TMEM4LOAD26SM100_TMEM_LOAD_32dp32b16xENSA_13SM90_TMA_LOADENS17_INS18_ILi2ELi4ELi3EEES1B_NSW_INSB_IJNSC_ILi8EEES1S_EEENSB_IJS1S_SE_EEEEEEENSA_39AutoVectorizingCopyWithAssumedAlignmentILi128EEENSA_14SM90_TMA_STOREES2E_S2G_S2G_EEEvvEEEEvNT_6ParamsE)
        .other          _ZN7cutlass13device_kernelINS_4conv6kernel13ConvUniversalINS1_16ConvProblemShapeILNS1_8OperatorE2ELi2EEENS1_10collective14CollectiveConvINS1_47MainloopSm100TmaUmmaWarpSpecializedImplicitGemmILS5_2ELi16ELi2ELi1ELi2EN4cute5tupleIJNSA_1CILi2EEENSC_ILi1EEESE_EEEEENSB_IJNSC_ILi128EEENSB_IJNSC_ILi64EEEEEENSB_IJNSC_ILi32EEEEEEEEENS_10tfloat32_tESN_NSA_8TiledMMAINSA_8MMA_AtomIJNSA_23SM100_MMA_TF32_2x1SM_SSISN_SN_fLi128ELi64ELNSA_4UMMA5MajorE1ELSS_1ELNSR_7ScaleInE0ELST_0EEEEEENSA_6LayoutINSB_IJSE_SE_SE_EEENSB_IJNSC_ILi0EEESY_SY_EEEEENSB_IJNSA_10UnderscoreES11_S11_EEEEENS7_6detail27Sm100ImplicitGemmTileTraitsINSA_18SM100_TMA_2SM_LOADENSA_14ComposedLayoutINSA_7SwizzleILi2ELi5ELi2EEENSA_18smem_ptr_flag_bitsILi32EEENSW_INSB_IJSK_NSC_ILi4EEEEEENSB_IJSE_SK_EEEEEEEvEENS15_INSA_25SM100_TMA_2SM_LOAD_IM2COLES1G_vEEEENS_8epilogue10collective18CollectiveEpilogueINS1L_23Sm100TmaWarpSpecializedILi3ELi2ELi16ELb1ELb0EEEJNSB_IJSI_SJ_SL_EEENSB_IJNSW_ISI_SE_EENSW_INSB_IJNSC_ILi16EEESD_EEES1E_EEEEESN_NSB_IJlNSB_IJSE_llEEESY_EEESN_S1X_NS1L_6fusion15FusionCallbacksIS1P_NS1Y_17LinearCombinationISN_fSN_fLNS_15FloatRoundStyleE2EEES1Q_S1V_JEEENSA_5SM1004TMEM4LOAD26SM100_TMEM_LOAD_32dp32b16xENSA_13SM90_TMA_LOADENS17_INS18_ILi2ELi4ELi3EEES1B_NSW_INSB_IJNSC_ILi8EEES1S_EEENSB_IJS1S_SE_EEEEEEENSA_39AutoVectorizingCopyWithAssumedAlignmentILi128EEENSA_14SM90_TMA_STOREES2E_S2G_S2G_EEEvvEEEEvNT_6ParamsE,@"STO_CUDA_ENTRY STV_DEFAULT"
_ZN7cutlass13device_kernelINS_4conv6kernel13ConvUniversalINS1_16ConvProblemShapeILNS1_8OperatorE2ELi2EEENS1_10collective14CollectiveConvINS1_47MainloopSm100TmaUmmaWarpSpecializedImplicitGemmILS5_2ELi16ELi2ELi1ELi2EN4cute5tupleIJNSA_1CILi2EEENSC_ILi1EEESE_EEEEENSB_IJNSC_ILi128EEENSB_IJNSC_ILi64EEEEEENSB_IJNSC_ILi32EEEEEEEEENS_10tfloat32_tESN_NSA_8TiledMMAINSA_8MMA_AtomIJNSA_23SM100_MMA_TF32_2x1SM_SSISN_SN_fLi128ELi64ELNSA_4UMMA5MajorE1ELSS_1ELNSR_7ScaleInE0ELST_0EEEEEENSA_6LayoutINSB_IJSE_SE_SE_EEENSB_IJNSC_ILi0EEESY_SY_EEEEENSB_IJNSA_10UnderscoreES11_S11_EEEEENS7_6detail27Sm100ImplicitGemmTileTraitsINSA_18SM100_TMA_2SM_LOADENSA_14ComposedLayoutINSA_7SwizzleILi2ELi5ELi2EEENSA_18smem_ptr_flag_bitsILi32EEENSW_INSB_IJSK_NSC_ILi4EEEEEENSB_IJSE_SK_EEEEEEEvEENS15_INSA_25SM100_TMA_2SM_LOAD_IM2COLES1G_vEEEENS_8epilogue10collective18CollectiveEpilogueINS1L_23Sm100TmaWarpSpecializedILi3ELi2ELi16ELb1ELb0EEEJNSB_IJSI_SJ_SL_EEENSB_IJNSW_ISI_SE_EENSW_INSB_IJNSC_ILi16EEESD_EEES1E_EEEEESN_NSB_IJlNSB_IJSE_llEEESY_EEESN_S1X_NS1L_6fusion15FusionCallbacksIS1P_NS1Y_17LinearCombinationISN_fSN_fLNS_15FloatRoundStyleE2EEES1Q_S1V_JEEENSA_5SM1004TMEM4LOAD26SM100_TMEM_LOAD_32dp32b16xENSA_13SM90_TMA_LOADENS17_INS18_ILi2ELi4ELi3EEES1B_NSW_INSB_IJNSC_ILi8EEES1S_EEENSB_IJS1S_SE_EEEEEEENSA_39AutoVectorizingCopyWithAssumedAlignmentILi128EEENSA_14SM90_TMA_STOREES2E_S2G_S2G_EEEvvEEEEvNT_6ParamsE:
[----:B------:R-:W1:Y:S01]  /*0000*/  LDC R1, c[0x0][0x37c] ;  /* 0x0000df00ff017b82 */ /* 0x000e620000000800 */
[----:B------:R-:W2:Y:S01]  /*0010*/  S2R R66, SR_TID.X ;  /* 0x0000000000427919 */ /* 0x000ea20000002100 */
[----:B------:R-:W3:Y:S06]  /*0020*/  LDCU.64 UR8, c[0x0][0x890] ;  /* 0x00011200ff0877ac */ /* 0x000eec0008000a00 */
[----:B------:R-:W4:Y:S01]  /*0030*/  S2UR UR4, SR_CgaCtaId ;  /* 0x00000000000479c3 */ /* 0x000f220000008800 */
[----:B-1----:R-:W-:Y:S01]  /*0040*/  VIADD R1, R1, 0xfffffff8 ;  /* 0xfffffff801017836 */ /* 0x002fe20000000000 */
[----:B------:R-:W-:-:S02]  /*0050*/  PRMT R60, RZ, 0x7610, R60 ;  /* 0x00007610ff3c7816 */ /* 0x000fc4000000003c */
[----:B------:R-:W-:Y:S02]  /*0060*/  ELECT P1, URZ, PT ;  /* 0x0000000000ff782f */ /* 0x000fe40003820000 */
[----:B------:R-:W-:Y:S01]  /*0070*/  R2UR UR48, R1 ;  /* 0x00000000013072ca */ /* 0x000fe200000e0000 */
[----:B---3--:R-:W-:-:S04]  /*0080*/  UISETP.NE.U32.AND UP0, UPT, UR8, URZ, UPT ;  /* 0x000000ff0800728c */ /* 0x008fc8000bf05070 */
[----:B------:R-:W-:Y:S02]  /*0090*/  UISETP.NE.AND.EX UP0, UPT, UR9, URZ, UPT, UP0 ;  /* 0x000000ff0900728c */ /* 0x000fe4000bf05300 */
[----:B----4-:R-:W-:Y:S02]  /*00a0*/  ULOP3.LUT UR41, UR4, 0x1, URZ, 0xc0, !UPT ;  /* 0x0000000104297892 */ /* 0x010fe4000f8ec0ff */
[----:B------:R-:W-:Y:S01]  /*00b0*/  ULOP3.LUT UR40, UR4, 0x1, URZ, 0x3c, !UPT ;  /* 0x0000000104287892 */ /* 0x000fe2000f8e3cff */
[----:B--2---:R-:W-:-:S05]  /*00c0*/  SHF.R.U32.HI R61, RZ, 0x5, R66 ;  /* 0x00000005ff3d7819 */ /* 0x004fca0000011642 */
[----:B------:R-:W1:Y:S02]  /*00d0*/  SHFL.IDX PT, R0, R61, RZ, 0x1f ;  /* 0x00001fff3d007589 */ /* 0x000e6400000e0000 */
[----:B-1----:R-:W-:Y:S01]  /*00e0*/  R2UR UR18, R0 ;  /* 0x00000000001272ca */ /* 0x002fe200000e0000 */
[----:B------:R-:W-:-:S14]  /*00f0*/  BRA.U UP0, `(.L_x_0) ;  /* 0x0000000100307547 */ /* 0x000fdc000b800000 */
[----:B------:R-:W1:Y:S02]  /*0100*/  LDCU.64 UR4, c[0x0][0x888] ;  /* 0x00011100ff0477ac */ /* 0x000e640008000a00 */
[----:B-1----:R-:W-:-:S04]  /*0110*/  UISETP.NE.U32.AND UP0, UPT, UR4, URZ, UPT ;  /* 0x000000ff0400728c */ /* 0x002fc8000bf05070 */
[----:B------:R-:W-:-:S09]  /*0120*/  UISETP.NE.AND.EX UP0, UPT, UR5, URZ, UPT, UP0 ;  /* 0x000000ff0500728c */ /* 0x000fd2000bf05300 */
[----:B------:R-:W-:Y:S05]  /*0130*/  BRA.U !UP0, `(.L_x_1) ;  /* 0x0000000108147547 */ /* 0x000fea000b800000 */
[----:B------:R-:W1:Y:S01]  /*0140*/  LDC.64 R2, c[0x0][0x888] ;  /* 0x00022200ff027b82 */ /* 0x000e620000000a00 */
[----:B------:R-:W1:Y:S02]  /*0150*/  LDCU.64 UR4, c[0x0][0x358] ;  /* 0x00006b00ff0477ac */ /* 0x000e640008000a00 */
[----:B-1----:R1:W5:Y:S01]  /*0160*/  LDG.E R27, desc[UR4][R2.64] ;  /* 0x00000004021b7981 */ /* 0x002362000c1e1900 */
[----:B------:R-:W-:Y:S01]  /*0170*/  HFMA2 R60, -RZ, RZ, 0, 5.9604644775390625e-08 ;  /* 0x00000001ff3c7431 */ /* 0x000fe200000001ff */
[----:B------:R-:W-:Y:S05]  /*0180*/  BRA `(.L_x_0) ;  /* 0x00000000000c7947 */ /* 0x000fea0003800000 */
.L_x_1:
[----:B------:R-:W1:Y:S01]  /*0190*/  LDCU UR4, c[0x0][0x880] ;  /* 0x00011000ff0477ac */ /* 0x000e620008000800 */
[----:B------:R-:W-:Y:S01]  /*01a0*/  HFMA2 R60, -RZ, RZ, 0, 5.9604644775390625e-08 ;  /* 0x00000001ff3c7431 */ /* 0x000fe200000001ff */
[----:B-1----:R-:W-:-:S07]  /*01b0*/  MOV R27, UR4 ;  /* 0x00000004001b7c02 */ /* 0x002fce0008000f00 */
.L_x_0:
[----:B------:R-:W2:Y:S02]  /*01c0*/  LDCU.64 UR4, c[0x0][0x8b0] ;  /* 0x00011600ff0477ac */ /* 0x000ea40008000a00 */
[----:B--2---:R-:W-:-:S04]  /*01d0*/  UISETP.NE.U32.AND UP0, UPT, UR4, URZ, UPT ;  /* 0x000000ff0400728c */ /* 0x004fc8000bf05070 */
[----:B------:R-:W-:-:S09]  /*01e0*/  UISETP.NE.AND.EX UP0, UPT, UR5, URZ, UPT, UP0 ;  /* 0x000000ff0500728c */ /* 0x000fd2000bf05300 */
[----:B------:R-:W-:Y:S05]  /*01f0*/  BRA.U UP0, `(.L_x_2) ;  /* 0x0000000100287547 */ /* 0x000fea000b800000 */
[----:B------:R-:W2:Y:S02]  /*0200*/  LDCU.64 UR4, c[0x0][0x8a8] ;  /* 0x00011500ff0477ac */ /* 0x000ea40008000a00 */
[----:B--2---:R-:W-:-:S04]  /*0210*/  UISETP.NE.U32.AND UP0, UPT, UR4, URZ, UPT ;  /* 0x000000ff0400728c */ /* 0x004fc8000bf05070 */
[----:B------:R-:W-:-:S09]  /*0220*/  UISETP.NE.AND.EX UP0, UPT, UR5, URZ, UPT, UP0 ;  /* 0x000000ff0500728c */ /* 0x000fd2000bf05300 */
[----:B------:R-:W-:Y:S05]  /*0230*/  BRA.U !UP0, `(.L_x_3) ;  /* 0x0000000108107547 */ /* 0x000fea000b800000 */
[----:B------:R-:W2:Y:S01]  /*0240*/  LDC.64 R24, c[0x0][0x8a8] ;  /* 0x00022a00ff187b82 */ /* 0x000ea20000000a00 */
[----:B------:R-:W2:Y:S02]  /*0250*/  LDCU.64 UR4, c[0x0][0x358] ;  /* 0x00006b00ff0477ac */ /* 0x000ea40008000a00 */
[----:B--2---:R2:W5:Y:S01]  /*0260*/  LDG.E R24, desc[UR4][R24.64] ;  /* 0x0000000418187981 */ /* 0x004562000c1e1900 */
[----:B------:R-:W-:Y:S05]  /*0270*/  BRA `(.L_x_2) ;  /* 0x0000000000087947 */ /* 0x000fea0003800000 */
.L_x_3:
[----:B------:R-:W2:Y:S02]  /*0280*/  LDCU UR4, c[0x0][0x8a0] ;  /* 0x00011400ff0477ac */ /* 0x000ea40008000800 */
[----:B--2---:R-:W-:Y:S02]  /*0290*/  MOV R24, UR4 ;  /* 0x0000000400187c02 */ /* 0x004fe40008000f00 */
.L_x_2:
[----:B------:R-:W-:Y:S01]  /*02a0*/  IMAD.U32 R0, RZ, RZ, UR18 ;  /* 0x00000012ff007e24 */ /* 0x000fe2000f8e00ff */
[----:B------:R-:W-:Y:S04]  /*02b0*/  BSSY.RECONVERGENT B0, `(.L_x_4) ;  /* 0x000000c000007945 */ /* 0x000fe80003800200 */
[C---:B------:R-:W-:Y:S02]  /*02c0*/  ISETP.NE.OR P2, PT, R0.reuse, 0x1, !P1 ;  /* 0x000000010000780c */ /* 0x040fe40004f45670 */
[----:B------:R-:W-:-:S11]  /*02d0*/  ISETP.NE.OR P0, PT, R0, 0x3, !P1 ;  /* 0x000000030000780c */ /* 0x000fd60004f05670 */
[----:B------:R-:W-:Y:S05]  /*02e0*/  @P2 BRA `(.L_x_5) ;  /* 0x0000000000202947 */ /* 0x000fea0003800000 */
[----:B------:R-:W3:Y:S02]  /*02f0*/  LDCU.64 UR4, c[0x0][0x348] ;  /* 0x00006900ff0477ac */ /* 0x000ee40008000a00 */
[----:B---3--:R-:W-:Y:S02]  /*0300*/  UIADD3 UR6, UP1, UPT, UR4, 0x80, URZ ;  /* 0x0000008004067890 */ /* 0x008fe4000ff3e0ff */
[----:B------:R-:W-:Y:S02]  /*0310*/  UIADD3 UR4, UP0, UPT, UR4, 0x180, URZ ;  /* 0x0000018004047890 */ /* 0x000fe4000ff1e0ff */
[----:B------:R-:W-:Y:S02]  /*0320*/  UIADD3.X UR7, UPT, UPT, URZ, UR5, URZ, UP1, !UPT ;  /* 0x00000005ff077290 */ /* 0x000fe40008ffe4ff */
[----:B------:R-:W-:-:S07]  /*0330*/  UIADD3.X UR5, UPT, UPT, URZ, UR5, URZ, UP0, !UPT ;  /* 0x00000005ff057290 */ /* 0x000fce00087fe4ff */
[----:B------:R3:W-:Y:S02]  /*0340*/  UTMACCTL.PF [UR6] ;  /* 0x00000000060079b9 */ /* 0x0007e40008040000 */
[----:B------:R3:W-:Y:S02]  /*0350*/  UTMACCTL.PF [UR4] ;  /* 0x00000000040079b9 */ /* 0x0007e40008040000 */
[----:B---3--:R-:W-:Y:S01]  /*0360*/  NOP ;  /* 0x0000000000007918 */ /* 0x008fe20000000000 */
.L_x_5:
[----:B------:R-:W-:Y:S05]  /*0370*/  BSYNC.RECONVERGENT B0 ;  /* 0x0000000000007941 */ /* 0x000fea0003800200 */
.L_x_4:
[----:B------:R-:W-:Y:S04]  /*0380*/  BSSY.RECONVERGENT B0, `(.L_x_6) ;  /* 0x000000a000007945 */ /* 0x000fe80003800200 */
        /* <DEDUP_REMOVED lines=9> */
.L_x_7:
[----:B------:R-:W-:Y:S05]  /*0420*/  BSYNC.RECONVERGENT B0 ;  /* 0x0000000000007941 */ /* 0x000fea0003800200 */
.L_x_6:
[----:B------:R-:W3:Y:S01]  /*0430*/  LDCU.64 UR4, c[0x0][0x888] ;  /* 0x00011100ff0477ac */ /* 0x000ee20008000a00 */
[----:B------:R-:W-:Y:S02]  /*0440*/  UISETP.EQ.U32.AND UP2, UPT, UR8, URZ, UPT ;  /* 0x000000ff0800728c */ /* 0x000fe4000bf42070 */
[----:B------:R-:W-:Y:S02]  /*0450*/  UPLOP3.LUT UP3, UPT, UPT, UPT, UPT, 0x80, 0x8 ;  /* 0x000000000008789c */ /* 0x000fe40003f6f070 */
[----:B---3--:R-:W-:-:S04]  /*0460*/  UISETP.NE.U32.AND UP0, UPT, UR4, URZ, UPT ;  /* 0x000000ff0400728c */ /* 0x008fc8000bf05070 */
[----:B------:R-:W-:-:S04]  /*0470*/  UISETP.NE.AND.EX UP1, UPT, UR5, URZ, UPT, UP0 ;  /* 0x000000ff0500728c */ /* 0x000fc8000bf25300 */
[----:B------:R-:W-:-:S04]  /*0480*/  UISETP.EQ.OR.EX UP4, UPT, UR9, URZ, !UP1, UP2 ;  /* 0x000000ff0900728c */ /* 0x000fc8000cf82720 */
[----:B------:R-:W-:-:S06]  /*0490*/  UP2UR UR4, UPR, URZ, 0x10 ;  /* 0x00000010ff047883 */ /* 0x000fcc0008000000 */
[----:B------:R-:W-:Y:S01]  /*04a0*/  MOV R65, UR4 ;  /* 0x0000000400417c02 */ /* 0x000fe20008000f00 */
[----:B------:R-:W-:Y:S06]  /*04b0*/  BRA.U !UP4, `(.L_x_8) ;  /* 0x000000010c207547 */ /* 0x000fec000b800000 */
[----:B------:R-:W-:Y:S01]  /*04c0*/  UISETP.NE.U32.AND UP2, UPT, UR8, URZ, UPT ;  /* 0x000000ff0800728c */ /* 0x000fe2000bf45070 */
[----:B-----5:R-:W-:Y:S01]  /*04d0*/  FSETP.NEU.AND P0, PT, R27, RZ, PT ;  /* 0x000000ff1b00720b */ /* 0x020fe20003f0d000 */
[----:B------:R-:W-:Y:S02]  /*04e0*/  USEL UR4, URZ, 0xffffffff, UP1 ;  /* 0xffffffffff047887 */ /* 0x000fe40008800000 */
[----:B------:R-:W-:-:S10]  /*04f0*/  UISETP.NE.AND.EX UP2, UPT, UR9, URZ, UPT, UP2 ;  /* 0x000000ff0900728c */ /* 0x000fd4000bf45320 */
[----:B------:R-:W-:Y:S01]  /*0500*/  VOTEU.ANY UP0, P0 ;  /* 0x0000000000ff7886 */ /* 0x000fe20000000100 */
[----:B------:R-:W-:-:S04]  /*0510*/  @!UP2 USEL UR4, URZ, 0xffffffff, UP0 ;  /* 0xffffffffff04a887 */ /* 0x000fc80008000000 */
[----:B------:R-:W-:-:S04]  /*0520*/  ULOP3.LUT UR4, UR4, 0x1, URZ, 0xc0, !UPT ;  /* 0x0000000104047892 */ /* 0x000fc8000f8ec0ff */
[----:B------:R-:W-:-:S11]  /*0530*/  UISETP.NE.U32.AND UP3, UPT, UR4, 0x1, UPT ;  /* 0x000000010400788c */ /* 0x000fd6000bf65070 */
.L_x_8:
[----:B------:R-:W3:Y:S01]  /*0540*/  SHFL.IDX PT, R0, R61, RZ, 0x1f ;  /* 0x00001fff3d007589 */ /* 0x000ee200000e0000 */
[----:B------:R-:W-:Y:S02]  /*0550*/  UISETP.NE.AND UP5, UPT, UR18, 0x2, UPT ;  /* 0x000000021200788c */ /* 0x000fe4000bfa5270 */
[----:B------:R-:W-:Y:S02]  /*0560*/  UISETP.NE.AND UP0, UPT, UR18, 0x2, UPT ;  /* 0x000000021200788c */ /* 0x000fe4000bf05270 */
[----:B------:R-:W-:Y:S02]  /*0570*/  UISETP.NE.OR UP2, UPT, UR41, URZ, UP5 ;  /* 0x000000ff2900728c */ /* 0x000fe4000af45670 */
[----:B------:R-:W-:-:S04]  /*0580*/  USEL UR52, URZ, 0x1, UP0 ;  /* 0x00000001ff347887 */ /* 0x000fc80008000000 */
[----:B------:R-:W-:Y:S02]  /*0590*/  PLOP3.LUT P3, PT, P1, PT, UP2, 0xae, 0xea ;  /* 0x0000000000ea781c */ /* 0x000fe40000f6f52e */
[----:B---3--:R-:W-:-:S13]  /*05a0*/  ISETP.NE.AND P0, PT, R0, RZ, PT ;  /* 0x000000ff0000720c */ /* 0x008fda0003f05270 */
[----:B------:R-:W-:Y:S05]  /*05b0*/  @P0 BRA `(.L_x_9) ;  /* 0x0000000000b40947 */ /* 0x000fea0003800000 */
[----:B------:R-:W-:Y:S01]  /*05c0*/  ELECT P0, URZ, PT ;  /* 0x0000000000ff782f */ /* 0x000fe20003800000 */
[----:B------:R-:W-:-:S12]  /*05d0*/  BSSY.RECONVERGENT B0, `(.L_x_9) ;  /* 0x000002b000007945 */ /* 0x000fd80003800200 */
[----:B------:R-:W-:Y:S05]  /*05e0*/  @!P0 BRA `(.L_x_10) ;  /* 0x0000000000a48947 */ /* 0x000fea0003800000 */
[----:B------:R-:W3:Y:S01]  /*05f0*/  S2UR UR5, SR_CgaCtaId ;  /* 0x00000000000579c3 */ /* 0x000ee20000008800 */
[----:B------:R-:W-:Y:S01]  /*0600*/  UMOV UR4, 0x400 ;  /* 0x0000040000047882 */ /* 0x000fe20000000000 */
[----:B------:R-:W-:Y:S02]  /*0610*/  UMOV UR6, 0x1 ;  /* 0x0000000100067882 */ /* 0x000fe40000000000 */
[----:B------:R-:W-:-:S04]  /*0620*/  UIADD3 UR6, UPT, UPT, -UR6, 0x100000, URZ ;  /* 0x0010000006067890 */ /* 0x000fc8000fffe1ff */
[----:B------:R-:W-:Y:S02]  /*0630*/  USHF.L.U32 UR7, UR6, 0xb, URZ ;  /* 0x0000000b06077899 */ /* 0x000fe400080006ff */
[----:B------:R-:W-:Y:S02]  /*0640*/  USHF.L.U32 UR6, UR6, 0x1, URZ ;  /* 0x0000000106067899 */ /* 0x000fe400080006ff */
[----:B---3--:R-:W-:Y:S01]  /*0650*/  ULEA UR4, UR5, UR4, 0x18 ;  /* 0x0000000405047291 */ /* 0x008fe2000f8ec0ff */
[----:B------:R-:W3:Y:S11]  /*0660*/  FENCE.VIEW.ASYNC.S ;  /* 0x00000000000073c6 */ /* 0x000ef60000000000 */
[----:B---3--:R3:W4:Y:S01]  /*0670*/  SYNCS.EXCH.64 URZ, [UR4], UR6 ;  /* 0x0000000604ff75b2 */ /* 0x0087220008000100 */
[----:B------:R3:W1:Y:S01]  /*0680*/  SYNCS.EXCH.64 URZ, [UR4+0x80], UR6 ;  /* 0x0000800604ff75b2 */ /* 0x0006620008000100 */
        /* <DEDUP_REMOVED lines=29> */
[----:B------:R3:W1:Y:S02]  /*0860*/  SYNCS.EXCH.64 URZ, [UR4+0xf8], UR6 ;  /* 0x0000f80604ff75b2 */ /* 0x0006640008000100 */
[----:B---34-:R-:W-:Y:S01]  /*0870*/  NOP ;  /* 0x0000000000007918 */ /* 0x018fe20000000000 */
.L_x_10:
[----:B------:R-:W-:Y:S05]  /*0880*/  BSYNC.RECONVERGENT B0 ;  /* 0x0000000000007941 */ /* 0x000fea0003800200 */
.L_x_9:
[----:B------:R-:W3:Y:S01]  /*0890*/  SHFL.IDX PT, R0, R61, RZ, 0x1f ;  /* 0x00001fff3d007589 */ /* 0x000ee200000e0000 */
[----:B------:R-:W-:Y:S01]  /*08a0*/  NOP ;  /* 0x0000000000007918 */ /* 0x000fe20000000000 */
[----:B---3--:R-:W-:-:S13]  /*08b0*/  ISETP.NE.AND P0, PT, R0, 0x1, PT ;  /* 0x000000010000780c */ /* 0x008fda0003f05270 */
[----:B------:R-:W-:Y:S05]  /*08c0*/  @P0 BRA `(.L_x_11) ;  /* 0x0000000000500947 */ /* 0x000fea0003800000 */
[----:B------:R-:W3:Y:S01]  /*08d0*/  S2UR UR5, SR_CgaCtaId ;  /* 0x00000000000579c3 */ /* 0x000ee20000008800 */
[----:B------:R-:W-:Y:S01]  /*08e0*/  UMOV UR4, 0x400 ;  /* 0x0000040000047882 */ /* 0x000fe20000000000 */
[----:B------:R-:W-:Y:S01]  /*08f0*/  UMOV UR8, 0x20 ;  /* 0x0000002000087882 */ /* 0x000fe20000000000 */
[----:B------:R-:W-:Y:S01]  /*0900*/  UMOV UR6, 0x80 ;  /* 0x0000008000067882 */ /* 0x000fe20000000000 */
[----:B------:R-:W-:-:S04]  /*0910*/  UIADD3 UR8, UPT, UPT, -UR8, 0x100000, URZ ;  /* 0x0010000008087890 */ /* 0x000fc8000fffe1ff */
[----:B------:R-:W-:Y:S02]  /*0920*/  USHF.L.U32 UR9, UR8, 0xb, URZ ;  /* 0x0000000b08097899 */ /* 0x000fe400080006ff */
[----:B------:R-:W-:Y:S02]  /*0930*/  USHF.L.U32 UR8, UR8, 0x1, URZ ;  /* 0x0000000108087899 */ /* 0x000fe400080006ff */
[----:B------:R-:W-:-:S04]  /*0940*/  UIADD3 UR6, UPT, UPT, -UR6, 0x100000, URZ ;  /* 0x0010000006067890 */ /* 0x000fc8000fffe1ff */
[----:B------:R-:W-:Y:S02]  /*0950*/  USHF.L.U32 UR7, UR6, 0xb, URZ ;  /* 0x0000000b06077899 */ /* 0x000fe400080006ff */
[----:B------:R-:W-:Y:S01]  /*0960*/  USHF.L.U32 UR6, UR6, 0x1, URZ ;  /* 0x0000000106067899 */ /* 0x000fe200080006ff */
[----:B------:R-:W-:Y:S01]  /*0970*/  ELECT P0, URZ, PT ;  /* 0x0000000000ff782f */ /* 0x000fe20003800000 */
[----:B---3--:R-:W-:Y:S01]  /*0980*/  ULEA UR4, UR5, UR4, 0x18 ;  /* 0x0000000405047291 */ /* 0x008fe2000f8ec0ff */
[----:B------:R-:W3:Y:S11]  /*0990*/  FENCE.VIEW.ASYNC.S ;  /* 0x00000000000073c6 */ /* 0x000ef60000000000 */
[----:B---3--:R3:W4:Y:S01]  /*09a0*/  SYNCS.EXCH.64 URZ, [UR4+0x100], UR8 ;  /* 0x0001000804ff75b2 */ /* 0x0087220008000100 */
[----:B------:R3:W1:Y:S01]  /*09b0*/  SYNCS.EXCH.64 URZ, [UR4+0x118], UR6 ;  /* 0x0001180604ff75b2 */ /* 0x0006620008000100 */
[----:B------:R3:W1:Y:S01]  /*09c0*/  SYNCS.EXCH.64 URZ, [UR4+0x108], UR8 ;  /* 0x0001080804ff75b2 */ /* 0x0006620008000100 */
[----:B------:R3:W1:Y:S01]  /*09d0*/  SYNCS.EXCH.64 URZ, [UR4+0x120], UR6 ;  /* 0x0001200604ff75b2 */ /* 0x0006620008000100 */
[----:B------:R3:W1:Y:S01]  /*09e0*/  SYNCS.EXCH.64 URZ, [UR4+0x110], UR8 ;  /* 0x0001100804ff75b2 */ /* 0x0006620008000100 */
[----:B------:R3:W1:Y:S01]  /*09f0*/  SYNCS.EXCH.64 URZ, [UR4+0x128], UR6 ;  /* 0x0001280604ff75b2 */ /* 0x0006620008000100 */
[----:B------:R-:W-:Y:S01]  /*0a00*/  NOP ;  /* 0x0000000000007918 */ /* 0x000fe20000000000 */
.L_x_11:
[----:B------:R-:W2:Y:S01]  /*0a10*/  SHFL.IDX PT, R0, R61, RZ, 0x1f ;  /* 0x00001fff3d007589 */ /* 0x000ea200000e0000 */
[----:B------:R-:W-:Y:S01]  /*0a20*/  NOP ;  /* 0x0000000000007918 */ /* 0x000fe20000000000 */
[----:B--2---:R-:W-:-:S13]  /*0a30*/  ISETP.NE.AND P0, PT, R0, 0x3, PT ;  /* 0x000000030000780c */ /* 0x004fda0003f05270 */
[----:B------:R-:W-:Y:S05]  /*0a40*/  @P0 BRA `(.L_x_12) ;  /* 0x0000000000300947 */ /* 0x000fea0003800000 */
[----:B------:R-:W2:Y:S01]  /*0a50*/  S2UR UR5, SR_CgaCtaId ;  /* 0x00000000000579c3 */ /* 0x000ea20000008800 */
[----:B---3--:R-:W-:Y:S01]  /*0a60*/  UMOV UR4, 0x400 ;  /* 0x0000040000047882 */ /* 0x008fe20000000000 */
[----:B------:R-:W-:Y:S01]  /*0a70*/  UMOV UR6, 0x20 ;  /* 0x0000002000067882 */ /* 0x000fe20000000000 */
[----:B------:R-:W-:Y:S01]  /*0a80*/  ELECT P0, URZ, PT ;  /* 0x0000000000ff782f */ /* 0x000fe20003800000 */
[----:B------:R-:W-:-:S04]  /*0a90*/  UIADD3 UR6, UPT, UPT, -UR6, 0x100000, URZ ;  /* 0x0010000006067890 */ /* 0x000fc8000fffe1ff */
[----:B------:R-:W-:Y:S02]  /*0aa0*/  USHF.L.U32 UR7, UR6, 0xb, URZ ;  /* 0x0000000b06077899 */ /* 0x000fe400080006ff */
[----:B------:R-:W-:Y:S02]  /*0ab0*/  USHF.L.U32 UR6, UR6, 0x1, URZ ;  /* 0x0000000106067899 */ /* 0x000fe400080006ff */
[----:B--2---:R-:W-:Y:S01]  /*0ac0*/  ULEA UR4, UR5, UR4, 0x18 ;  /* 0x0000000405047291 */ /* 0x004fe2000f8ec0ff */
[----:B------:R-:W2:Y:S11]  /*0ad0*/  FENCE.VIEW.ASYNC.S ;  /* 0x00000000000073c6 */ /* 0x000eb60000000000 */
[----:B--2---:R2:W3:Y:S01]  /*0ae0*/  SYNCS.EXCH.64 URZ, [UR4+0x130], UR6 ;  /* 0x0001300604ff75b2 */ /* 0x0044e20008000100 */
[----:B------:R2:W1:Y:S01]  /*0af0*/  SYNCS.EXCH.64 URZ, [UR4+0x138], UR6 ;  /* 0x0001380604ff75b2 */ /* 0x0004620008000100 */
[----:B------:R-:W-:Y:S01]  /*0b00*/  NOP ;  /* 0x0000000000007918 */ /* 0x000fe20000000000 */
.L_x_12:
[----:B------:R-:W4:Y:S01]  /*0b10*/  SHFL.IDX PT, R0, R61, RZ, 0x1f ;  /* 0x00001fff3d007589 */ /* 0x000f2200000e0000 */
[----:B------:R-:W-:Y:S01]  /*0b20*/  NOP ;  /* 0x0000000000007918 */ /* 0x000fe20000000000 */
[----:B----4-:R-:W-:-:S13]  /*0b30*/  ISETP.NE.AND P0, PT, R0, 0x4, PT ;  /* 0x000000040000780c */ /* 0x010fda0003f05270 */
[----:B------:R-:W-:Y:S05]  /*0b40*/  @P0 BRA `(.L_x_13) ;  /* 0x0000000000440947 */ /* 0x000fea0003800000 */
[----:B------:R-:W4:Y:S01]  /*0b50*/  S2UR UR5, SR_CgaCtaId ;  /* 0x00000000000579c3 */ /* 0x000f220000008800 */
[----:B--23--:R-:W-:Y:S01]  /*0b60*/  UMOV UR4, 0x1e0 ;  /* 0x000001e000047882 */ /* 0x00cfe20000000000 */
[----:B------:R-:W-:Y:S01]  /*0b70*/  UMOV UR6, 0x400 ;  /* 0x0000040000067882 */ /* 0x000fe20000000000 */
[----:B------:R-:W-:Y:S01]  /*0b80*/  USEL UR4, UR4, 0x1a0, UP3 ;  /* 0x000001a004047887 */ /* 0x000fe20009800000 */
[----:B------:R-:W-:Y:S01]  /*0b90*/  UMOV UR8, 0x1 ;  /* 0x0000000100087882 */ /* 0x000fe20000000000 */
[----:B------:R-:W-:Y:S01]  /*0ba0*/  ELECT P0, URZ, PT ;  /* 0x0000000000ff782f */ /* 0x000fe20003800000 */
[----:B------:R-:W-:-:S04]  /*0bb0*/  UIADD3 UR8, UPT, UPT, -UR8, 0x100000, URZ ;  /* 0x0010000008087890 */ /* 0x000fc8000fffe1ff */
[----:B------:R-:W-:Y:S02]  /*0bc0*/  USHF.L.U32 UR9, UR8, 0xb, URZ ;  /* 0x0000000b08097899 */ /* 0x000fe400080006ff */
[----:B------:R-:W-:Y:S02]  /*0bd0*/  USHF.L.U32 UR8, UR8, 0x1, URZ ;  /* 0x0000000108087899 */ /* 0x000fe400080006ff */
[----:B----4-:R-:W-:Y:S02]  /*0be0*/  ULEA UR6, UR5, UR6, 0x18 ;  /* 0x0000000605067291 */ /* 0x010fe4000f8ec0ff */
[----:B------:R-:W-:-:S04]  /*0bf0*/  UIADD3 UR4, UPT, UPT, -UR4, 0x100000, URZ ;  /* 0x0010000004047890 */ /* 0x000fc8000fffe1ff */
[----:B------:R-:W-:Y:S02]  /*0c00*/  USHF.L.U32 UR5, UR4, 0xb, URZ ;  /* 0x0000000b04057899 */ /* 0x000fe400080006ff */
[----:B------:R-:W-:Y:S01]  /*0c10*/  USHF.L.U32 UR4, UR4, 0x1, URZ ;  /* 0x0000000104047899 */ /* 0x000fe200080006ff */
[----:B------:R-:W2:Y:S03]  /*0c20*/  FENCE.VIEW.ASYNC.S ;  /* 0x00000000000073c6 */ /* 0x000ea60000000000 */
[----:B--2---:R4:W2:Y:S08]  /*0c30*/  SYNCS.EXCH.64 URZ, [UR6+0x140], UR8 ;  /* 0x0001400806ff75b2 */ /* 0x0048b00008000100 */
[----:B------:R4:W3:Y:S02]  /*0c40*/  SYNCS.EXCH.64 URZ, [UR6+0x148], UR4 ;  /* 0x0001480406ff75b2 */ /* 0x0008e40008000100 */
[----:B----4-:R-:W-:Y:S01]  /*0c50*/  NOP ;  /* 0x0000000000007918 */ /* 0x010fe20000000000 */
.L_x_13:
[----:B------:R-:W4:Y:S01]  /*0c60*/  SHFL.IDX PT, R0, R61, RZ, 0x1f ;  /* 0x00001fff3d007589 */ /* 0x000f2200000e0000 */
[----:B------:R-:W-:Y:S01]  /*0c70*/  ISETP.NE.OR P1, PT, RZ, UR18, !P1 ;  /* 0x00000012ff007c0c */ /* 0x000fe2000cf25670 */
[----:B------:R-:W-:Y:S01]  /*0c80*/  NOP ;  /* 0x0000000000007918 */ /* 0x000fe20000000000 */
[----:B----4-:R-:W-:-:S13]  /*0c90*/  ISETP.NE.AND P0, PT, R0, 0x5, PT ;  /* 0x000000050000780c */ /* 0x010fda0003f05270 */
[----:B------:R-:W-:Y:S05]  /*0ca0*/  @P0 BRA `(.L_x_14) ;  /* 0x0000000000480947 */ /* 0x000fea0003800000 */
[----:B------:R-:W4:Y:S01]  /*0cb0*/  S2UR UR5, SR_CgaCtaId ;  /* 0x00000000000579c3 */ /* 0x000f220000008800 */
[----:B--23--:R-:W-:Y:S01]  /*0cc0*/  UMOV UR4, 0x400 ;  /* 0x0000040000047882 */ /* 0x00cfe20000000000 */
        /* <DEDUP_REMOVED lines=9> */
[----:B----4-:R-:W-:Y:S01]  /*0d60*/  ULEA UR4, UR5, UR4, 0x18 ;  /* 0x0000000405047291 */ /* 0x010fe2000f8ec0ff */
[----:B------:R-:W2:Y:S11]  /*0d70*/  FENCE.VIEW.ASYNC.S ;  /* 0x00000000000073c6 */ /* 0x000eb60000000000 */
[----:B--2---:R4:W2:Y:S01]  /*0d80*/  SYNCS.EXCH.64 URZ, [UR4+0x150], UR6 ;  /* 0x0001500604ff75b2 */ /* 0x0048a20008000100 */
[----:B------:R4:W3:Y:S01]  /*0d90*/  SYNCS.EXCH.64 URZ, [UR4+0x160], UR8 ;  /* 0x0001600804ff75b2 */ /* 0x0008e20008000100 */
[----:B------:R4:W1:Y:S01]  /*0da0*/  SYNCS.EXCH.64 URZ, [UR4+0x158], UR6 ;  /* 0x0001580604ff75b2 */ /* 0x0008620008000100 */
[----:B------:R4:W1:Y:S02]  /*0db0*/  SYNCS.EXCH.64 URZ, [UR4+0x168], UR8 ;  /* 0x0001680804ff75b2 */ /* 0x0008640008000100 */
[----:B----4-:R-:W-:Y:S01]  /*0dc0*/  NOP ;  /* 0x0000000000007918 */ /* 0x010fe20000000000 */
.L_x_14:
[----:B--23--:R-:W2:Y:S01]  /*0dd0*/  S2UR UR7, SR_CgaCtaId ;  /* 0x00000000000779c3 */ /* 0x00cea20000008800 */
[----:B------:R-:W-:Y:S01]  /*0de0*/  VOTEU.ALL UP0, P1 ;  /* 0x0000000000ff7886 */ /* 0x000fe20000800000 */
[----:B------:R-:W-:Y:S01]  /*0df0*/  UMOV UR4, 0x20 ;  /* 0x0000002000047882 */ /* 0x000fe20000000000 */
[----:B------:R-:W-:Y:S01]  /*0e00*/  NOP ;  /* 0x0000000000007918 */ /* 0x000fe20000000000 */
[----:B-1----:R-:W-:Y:S01]  /*0e10*/  LOP3.LUT R3, R66, 0x1f, RZ, 0xc0, !PT ;  /* 0x0000001f42037812 */ /* 0x002fe200078ec0ff */
[----:B------:R-:W-:Y:S01]  /*0e20*/  UISETP.NE.AND UP4, UPT, UR18, URZ, UPT ;  /* 0x000000ff1200728c */ /* 0x000fe2000bf85270 */
[----:B------:R-:W-:Y:S01]  /*0e30*/  @!UP0 UMOV UR6, 0x400 ;  /* 0x0000040000068882 */ /* 0x000fe20000000000 */
[----:B------:R-:W-:-:S04]  /*0e40*/  @!UP0 UIADD3 UR4, UPT, UPT, -UR4, 0x100000, URZ ;  /* 0x0010000004048890 */ /* 0x000fc8000fffe1ff */
[----:B------:R-:W-:Y:S02]  /*0e50*/  @!UP0 USHF.L.U32 UR5, UR4, 0xb, URZ ;  /* 0x0000000b04058899 */ /* 0x000fe400080006ff */
[----:B------:R-:W-:Y:S02]  /*0e60*/  @!UP0 USHF.L.U32 UR4, UR4, 0x1, URZ ;  /* 0x0000000104048899 */ /* 0x000fe400080006ff */
[----:B--2---:R-:W-:Y:S01]  /*0e70*/  @!UP0 ULEA UR6, UR7, UR6, 0x18 ;  /* 0x0000000607068291 */ /* 0x004fe2000f8ec0ff */
[----:B------:R-:W1:Y:S01]  /*0e80*/  LDCU UR7, c[0x0][0x36c] ;  /* 0x00006d80ff0777ac */ /* 0x000e620008000800 */
[----:B------:R-:W-:Y:S01]  /*0e90*/  VOTEU.ALL UP0, P1 ;  /* 0x0000000000ff7886 */ /* 0x000fe20000800000 */
[----:B------:R-:W2:Y:S09]  /*0ea0*/  FENCE.VIEW.ASYNC.S ;  /* 0x00000000000073c6 */ /* 0x000eb20000000000 */
[----:B--2---:R2:W3:Y:S01]  /*0eb0*/  @!UP0 SYNCS.EXCH.64 URZ, [UR6+0x170], UR4 ;  /* 0x0001700406ff85b2 */ /* 0x0044e20008000100 */
[----:B-1----:R-:W-:-:S09]  /*0ec0*/  UISETP.EQ.U32.AND UP6, UPT, UR7, 0x1, UPT ;  /* 0x000000010700788c */ /* 0x002fd2000bfc2070 */
[----:B--2---:R-:W-:Y:S05]  /*0ed0*/  BRA.U !UP6, `(.L_x_15) ;  /* 0x000000010e087547 */ /* 0x004fea000b800000 */
[----:B---3--:R-:W-:Y:S01]  /*0ee0*/  UCGABAR_ARV ;  /* 0x00000000000079c7 */ /* 0x008fe20008000000 */
[----:B------:R-:W-:Y:S05]  /*0ef0*/  BRA `(.L_x_16) ;  /* 0x0000000000047947 */ /* 0x000fea0003800000 */
.L_x_15:
[----:B---3--:R-:W-:Y:S01]  /*0f00*/  NOP ;  /* 0x0000000000007918 */ /* 0x008fe20000000000 */
.L_x_16:
[----:B------:R-:W1:Y:S01]  /*0f10*/  S2UR UR22, SR_CTAID.X ;  /* 0x00000000001679c3 */ /* 0x000e620000002500 */
[----:B------:R-:W-:-:S05]  /*0f20*/  CS2R.32 R64, SR_CgaSize ;  /* 0x0000000000407805 */ /* 0x000fca0000008a00 */
[----:B------:R-:W-:-:S05]  /*0f30*/  IMAD R64, R64, -0xa0, RZ ;  /* 0xffffff6040407824 */ /* 0x000fca00078e02ff */
[----:B------:R-:W-:-:S14]  /*0f40*/  R2UR UR5, R64 ;  /* 0x00000000400572ca */ /* 0x000fdc00000e0000 */
[----:B------:R-:W2:Y:S01]  /*0f50*/  LDCU UR5, c[0x0][UR5+0x2b0] ;  /* 0x00005600050577ac */ /* 0x000ea20008000800 */
[----:B------:R-:W-:-:S05]  /*0f60*/  CS2R.32 R64, SR_CgaSize ;  /* 0x0000000000407805 */ /* 0x000fca0000008a00 */
[----:B------:R-:W-:-:S05]  /*0f70*/  IMAD R64, R64, -0xa0, RZ ;  /* 0xffffff6040407824 */ /* 0x000fca00078e02ff */
[----:B------:R-:W-:-:S14]  /*0f80*/  R2UR UR4, R64 ;  /* 0x00000000400472ca */ /* 0x000fdc00000e0000 */
[----:B------:R-:W3:Y:S01]  /*0f90*/  LDCU UR4, c[0x0][UR4+0x2b4] ;  /* 0x00005680040477ac */ /* 0x000ee20008000800 */
[----:B------:R-:W4:Y:S01]  /*0fa0*/  S2UR UR19, SR_CTAID.Y ;  /* 0x00000000001379c3 */ /* 0x000f220000002600 */
[----:B------:R-:W-:-:S05]  /*0fb0*/  CS2R.32 R64, SR_CgaSize ;  /* 0x0000000000407805 */ /* 0x000fca0000008a00 */
[----:B------:R-:W-:-:S05]  /*0fc0*/  IMAD R64, R64, -0xa0, RZ ;  /* 0xffffff6040407824 */ /* 0x000fca00078e02ff */
[----:B------:R-:W-:-:S14]  /*0fd0*/  R2UR UR7, R64 ;  /* 0x00000000400772ca */ /* 0x000fdc00000e0000 */
[----:B------:R-:W3:Y:S01]  /*0fe0*/  LDCU UR7, c[0x0][UR7+0x2a0] ;  /* 0x00005400070777ac */ /* 0x000ee20008000800 */
[----:B------:R-:W-:-:S05]  /*0ff0*/  CS2R.32 R64, SR_CgaSize ;  /* 0x0000000000407805 */ /* 0x000fca0000008a00 */
[----:B------:R-:W-:-:S05]  /*1000*/  IMAD R64, R64, -0xa0, RZ ;  /* 0xffffff6040407824 */ /* 0x000fca00078e02ff */
[----:B------:R-:W-:-:S14]  /*1010*/  R2UR UR8, R64 ;  /* 0x00000000400872ca */ /* 0x000fdc00000e0000 */
[----:B------:R-:W3:Y:S01]  /*1020*/  LDCU UR8, c[0x0][UR8+0x2a4] ;  /* 0x00005480080877ac */ /* 0x000ee20008000800 */
[----:B------:R-:W3:Y:S01]  /*1030*/  LDCU UR20, c[0x0][0xb24] ;  /* 0x00016480ff1477ac */ /* 0x000ee20008000800 */
[----:B------:R-:W3:Y:S01]  /*1040*/  LDCU UR39, c[0x0][0xb24] ;  /* 0x00016480ff2777ac */ /* 0x000ee20008000800 */
[----:B-1----:R-:W-:Y:S01]  /*1050*/  I2FP.F32.U32 R2, UR22 ;  /* 0x0000001600027c45 */ /* 0x002fe20008201000 */
[----:B------:R-:W1:Y:S04]  /*1060*/  LDCU UR24, c[0x0][0xb30] ;  /* 0x00016600ff1877ac */ /* 0x000e680008000800 */
[----:B--2---:R-:W-:Y:S01]  /*1070*/  FMUL R2, R2, UR5 ;  /* 0x0000000502027c20 */ /* 0x004fe20008400000 */
[----:B----4-:R-:W-:-:S05]  /*1080*/  I2FP.F32.U32 R0, UR19 ;  /* 0x0000001300007c45 */ /* 0x010fca0008201000 */
[----:B------:R-:W2:Y:S01]  /*1090*/  F2I.U32.TRUNC.NTZ R2, R2 ;  /* 0x0000000200027305 */ /* 0x000ea2000020f000 */
[----:B---3--:R-:W-:-:S07]  /*10a0*/  FMUL R0, R0, UR4 ;  /* 0x0000000400007c20 */ /* 0x008fce0008400000 */
[----:B------:R-:W3:Y:S01]  /*10b0*/  F2I.U32.TRUNC.NTZ R0, R0 ;  /* 0x0000000000007305 */ /* 0x000ee2000020f000 */
[----:B--2---:R-:W-:Y:S02]  /*10c0*/  R2UR UR4, R2 ;  /* 0x00000000020472ca */ /* 0x004fe400000e0000 */
[----:B------:R-:W-:Y:S02]  /*10d0*/  PRMT R2, RZ, 0x7610, R2 ;  /* 0x00007610ff027816 */ /* 0x000fe40000000002 */
[----:B---3--:R-:W-:Y:S02]  /*10e0*/  R2UR UR6, R0 ;  /* 0x00000000000672ca */ /* 0x008fe400000e0000 */
[----:B------:R-:W-:-:S07]  /*10f0*/  PRMT R0, RZ, 0x7610, R0 ;  /* 0x00007610ff007816 */ /* 0x000fce0000000000 */
[----:B------:R-:W-:-:S04]  /*1100*/  UIADD3 UR5, UPT, UPT, -UR4, URZ, URZ ;  /* 0x000000ff04057290 */ /* 0x000fc8000fffe1ff */
[----:B------:R-:W-:Y:S02]  /*1110*/  UIMAD UR5, UR7, UR5, UR22 ;  /* 0x00000005070572a4 */ /* 0x000fe4000f8e0216 */
[----:B------:R-:W-:-:S04]  /*1120*/  UIADD3 UR4, UPT, UPT, -UR6, URZ, URZ ;  /* 0x000000ff06047290 */ /* 0x000fc8000fffe1ff */
[----:B------:R-:W-:Y:S01]  /*1130*/  IMAD.U32 R64, RZ, RZ, UR5 ;  /* 0x00000005ff407e24 */ /* 0x000fe2000f8e00ff */
[----:B------:R-:W-:-:S06]  /*1140*/  UIMAD UR4, UR8, UR4, UR19 ;  /* 0x00000004080472a4 */ /* 0x000fcc000f8e0213 */
[----:B------:R-:W-:Y:S01]  /*1150*/  IMAD.U32 R63, RZ, RZ, UR4 ;  /* 0x00000004ff3f7e24 */ /* 0x000fe2000f8e00ff */
[----:B-1----:R-:W-:Y:S06]  /*1160*/  BRA.U UP4, `(.L_x_17) ;  /* 0x0000000104307547 */ /* 0x002fec000b800000 */
[----:B------:R-:W-:Y:S01]  /*1170*/  R2UR UR5, R63 ;  /* 0x000000003f0572ca */ /* 0x000fe200000e0000 */
[----:B------:R-:W-:Y:S01]  /*1180*/  UMOV UR7, 0x3 ;  /* 0x0000000300077882 */ /* 0x000fe20000000000 */
[----:B------:R-:W-:-:S11]  /*1190*/  R2UR UR4, R64 ;  /* 0x00000000400472ca */ /* 0x000fd600000e0000 */
[----:B------:R-:W-:-:S04]  /*11a0*/  UISETP.NE.AND UP0, UPT, UR5, URZ, UPT ;  /* 0x000000ff0500728c */ /* 0x000fc8000bf05270 */
[----:B------:R-:W-:Y:S02]  /*11b0*/  UISETP.LT.U32.OR UP0, UPT, UR4, 0x2, !UP0 ;  /* 0x000000020400788c */ /* 0x000fe4000c701470 */
[----:B------:R-:W-:Y:S02]  /*11c0*/  ULOP3.LUT UR4, UR4, 0xfffffffe, URZ, 0xc0, !UPT ;  /* 0xfffffffe04047892 */ /* 0x000fe4000f8ec0ff */
[----:B------:R-:W-:Y:S02]  /*11d0*/  USEL UR6, URZ, 0x1, !UP0 ;  /* 0x00000001ff067887 */ /* 0x000fe4000c000000 */
[----:B------:R-:W-:Y:S02]  /*11e0*/  USEL UR5, URZ, 0x2, !UP0 ;  /* 0x00000002ff057887 */ /* 0x000fe4000c000000 */
[----:B------:R-:W-:Y:S02]  /*11f0*/  USHF.L.U32 UR4, UR7, UR4, URZ ;  /* 0x0000000407047299 */ /* 0x000fe400080006ff */
[----:B------:R-:W-:-:S04]  /*1200*/  UIADD3 UR5, UPT, UPT, UR6, UR5, URZ ;  /* 0x0000000506057290 */ /* 0x000fc8000fffe0ff */
[----:B------:R-:W-:Y:S02]  /*1210*/  IMAD.U32 R0, RZ, RZ, UR4 ;  /* 0x00000004ff007e24 */ /* 0x000fe4000f8e00ff */
[----:B------:R-:W-:-:S07]  /*1220*/  IMAD.U32 R2, RZ, RZ, UR5 ;  /* 0x00000005ff027e24 */ /* 0x000fce000f8e00ff */
.L_x_17:
[----:B------:R-:W1:Y:S01]  /*1230*/  S2UR UR49, SR_CTAID.Z ;  /* 0x00000000003179c3 */ /* 0x000e620000002700 */
[----:B------:R-:W-:Y:S01]  /*1240*/  UISETP.GE.AND UP0, UPT, UR20, 0x1, UPT ;  /* 0x000000011400788c */ /* 0x000fe2000bf06270 */
[----:B------:R-:W-:-:S08]  /*1250*/  UMOV UR21, UR22 ;  /* 0x0000001600157c82 */ /* 0x000fd00008000000 */
[----:B------:R-:W-:Y:S05]  /*1260*/  BRA.U !UP0, `(.L_x_18) ;  /* 0x0000000108d47547 */ /* 0x000fea000b800000 */
[----:B------:R-:W2:Y:S01]  /*1270*/  LDCU.128 UR12, c[0x0][0xb10] ;  /* 0x00016200ff0c77ac */ /* 0x000ea20008000c00 */
[----:B------:R-:W3:Y:S01]  /*1280*/  LDCU UR23, c[0x0][0xb0c] ;  /* 0x00016180ff1777ac */ /* 0x000ee20008000800 */
[----:B------:R-:W4:Y:S01]  /*1290*/  LDCU UR6, c[0x0][0x370] ;  /* 0x00006e00ff0677ac */ /* 0x000f220008000800 */
[----:B------:R-:W1:Y:S01]  /*12a0*/  LDCU UR7, c[0x0][0x374] ;  /* 0x00006e80ff0777ac */ /* 0x000e620008000800 */
[----:B------:R-:W1:Y:S01]  /*12b0*/  LDCU UR21, c[0x0][0xb20] ;  /* 0x00016400ff1577ac */ /* 0x000e620008000800 */
[----:B--2---:R-:W-:Y:S02]  /*12c0*/  UIMAD.WIDE.U32 UR4, UR22, UR12, URZ ;  /* 0x0000000c160472a5 */ /* 0x004fe4000f8e00ff */
[----:B---3--:R-:W-:Y:S01]  /*12d0*/  UISETP.NE.AND UP0, UPT, UR23, 0x1, UPT ;  /* 0x000000011700788c */ /* 0x008fe2000bf05270 */
[----:B------:R-:W2:Y:S01]  /*12e0*/  LDCU.64 UR8, c[0x0][0xb28] ;  /* 0x00016500ff0877ac */ /* 0x000ea20008000a00 */
[----:B----4-:R-:W-:-:S03]  /*12f0*/  UIMAD.WIDE.U32 UR10, UR6, UR12, URZ ;  /* 0x0000000c060a72a5 */ /* 0x010fc6000f8e00ff */
[----:B------:R-:W-:Y:S01]  /*1300*/  UMOV UR4, UR5 ;  /* 0x0000000500047c82 */ /* 0x000fe20008000000 */
[----:B------:R-:W-:Y:S02]  /*1310*/  UISETP.NE.AND UP2, UPT, UR20, 0x1, UPT ;  /* 0x000000011400788c */ /* 0x000fe4000bf45270 */
[----:B------:R-:W-:Y:S01]  /*1320*/  USHF.R.U32.HI UR4, URZ, UR13, UR4 ;  /* 0x0000000dff047299 */ /* 0x000fe20008011604 */
[----:B------:R-:W-:Y:S01]  /*1330*/  UMOV UR10, UR11 ;  /* 0x0000000b000a7c82 */ /* 0x000fe20008000000 */
[----:B------:R-:W-:Y:S02]  /*1340*/  UIMAD.WIDE.U32 UR16, UR19, UR15, URZ ;  /* 0x0000000f131072a5 */ /* 0x000fe4000f8e00ff */
[----:B------:R-:W-:Y:S02]  /*1350*/  USEL UR5, UR22, UR4, !UP0 ;  /* 0x0000000416057287 */ /* 0x000fe4000c000000 */
[----:B------:R-:W-:Y:S02]  /*1360*/  @UP0 USHF.R.U32.HI UR6, URZ, UR13, UR10 ;  /* 0x0000000dff060299 */ /* 0x000fe4000801160a */
[----:B------:R-:W-:-:S02]  /*1370*/  UISETP.NE.AND UP0, UPT, UR14, 0x1, UPT ;  /* 0x000000010e00788c */ /* 0x000fc4000bf05270 */
[----:B-1----:R-:W-:Y:S02]  /*1380*/  UIMAD.WIDE.U32 UR10, UR7, UR15, URZ ;  /* 0x0000000f070a72a5 */ /* 0x002fe4000f8e00ff */
[----:B--2---:R-:W-:Y:S01]  /*1390*/  UIMAD.WIDE.U32 UR12, UR6, UR8, URZ ;  /* 0x00000008060c72a5 */ /* 0x004fe2000f8e00ff */
[----:B------:R-:W-:Y:S02]  /*13a0*/  UMOV UR4, UR17 ;  /* 0x0000001100047c82 */ /* 0x000fe40008000000 */
[----:B------:R-:W-:Y:S02]  /*13b0*/  USHF.R.U32.HI UR4, URZ, UR21, UR4 ;  /* 0x00000015ff047299 */ /* 0x000fe40008011604 */
[----:B------:R-:W-:Y:S02]  /*13c0*/  UMOV UR10, UR11 ;  /* 0x0000000b000a7c82 */ /* 0x000fe40008000000 */
[----:B------:R-:W-:Y:S01]  /*13d0*/  UMOV UR12, UR13 ;  /* 0x0000000d000c7c82 */ /* 0x000fe20008000000 */
[----:B------:R-:W-:-:S02]  /*13e0*/  @UP0 USHF.R.U32.HI UR7, URZ, UR21, UR10 ;  /* 0x00000015ff070299 */ /* 0x000fc4000801160a */
[----:B------:R-:W-:Y:S02]  /*13f0*/  USEL UR4, UR19, UR4, !UP0 ;  /* 0x0000000413047287 */ /* 0x000fe4000c000000 */
[----:B------:R-:W-:Y:S02]  /*1400*/  UIMAD.WIDE.U32 UR10, UR7, UR8, URZ ;  /* 0x00000008070a72a5 */ /* 0x000fe4000f8e00ff */
[----:B------:R-:W-:Y:S02]  /*1410*/  @UP2 USHF.R.U32.HI UR6, URZ, UR9, UR12 ;  /* 0x00000009ff062299 */ /* 0x000fe4000801160c */
[----:B------:R-:W-:Y:S02]  /*1420*/  UIMAD.WIDE.U32 UR12, UR4, UR8, URZ ;  /* 0x00000008040c72a5 */ /* 0x000fe4000f8e00ff */
[----:B------:R-:W-:Y:S01]  /*1430*/  UIADD3 UR21, UPT, UPT, -UR5, URZ, URZ ;  /* 0x000000ff05157290 */ /* 0x000fe2000fffe1ff */
[----:B------:R-:W-:Y:S02]  /*1440*/  UMOV UR10, UR11 ;  /* 0x0000000b000a7c82 */ /* 0x000fe40008000000 */
[----:B------:R-:W-:-:S02]  /*1450*/  @UP2 USHF.R.U32.HI UR7, URZ, UR9, UR10 ;  /* 0x00000009ff072299 */ /* 0x000fc4000801160a */
[----:B------:R-:W-:Y:S02]  /*1460*/  UIMAD UR10, UR6, UR20, URZ ;  /* 0x00000014060a72a4 */ /* 0x000fe4000f8e02ff */
[----:B------:R-:W-:Y:S02]  /*1470*/  UIMAD UR7, UR7, UR20, URZ ;  /* 0x00000014070772a4 */ /* 0x000fe4000f8e02ff */
[----:B------:R-:W-:Y:S02]  /*1480*/  UIMAD UR21, UR23, UR21, UR22 ;  /* 0x00000015171572a4 */ /* 0x000fe4000f8e0216 */
[----:B------:R-:W-:-:S03]  /*1490*/  UISETP.GE.AND UP0, UPT, UR4, UR7, UPT ;  /* 0x000000070400728c */ /* 0x000fc6000bf06270 */
[----:B------:R-:W-:Y:S01]  /*14a0*/  UMOV UR7, UR13 ;  /* 0x0000000d00077c82 */ /* 0x000fe20008000000 */
[----:B------:R-:W-:Y:S02]  /*14b0*/  UISETP.GE.OR UP0, UPT, UR5, UR10, UP0 ;  /* 0x0000000a0500728c */ /* 0x000fe40008706670 */
[----:B------:R-:W-:Y:S02]  /*14c0*/  UIMAD.WIDE.U32 UR10, UR5, UR8, URZ ;  /* 0x00000008050a72a5 */ /* 0x000fe4000f8e00ff */
[----:B------:R-:W-:Y:S02]  /*14d0*/  USHF.R.U32.HI UR7, URZ, UR9, UR7 ;  /* 0x00000009ff077299 */ /* 0x000fe40008011607 */
[----:B------:R-:W-:Y:S02]  /*14e0*/  UIADD3 UR10, UPT, UPT, -UR4, URZ, URZ ;  /* 0x000000ff040a7290 */ /* 0x000fe4000fffe1ff */
[----:B------:R-:W-:Y:S02]  /*14f0*/  USEL UR7, UR4, UR7, !UP2 ;  /* 0x0000000704077287 */ /* 0x000fe4000d000000 */
[----:B------:R-:W-:Y:S01]  /*1500*/  UIMAD UR10, UR14, UR10, UR19 ;  /* 0x0000000a0e0a72a4 */ /* 0x000fe2000f8e0213 */
[----:B------:R-:W-:-:S02]  /*1510*/  @!UP0 UMOV UR8, UR11 ;  /* 0x0000000b00088c82 */ /* 0x000fc40008000000 */
[----:B------:R-:W-:Y:S02]  /*1520*/  @!UP0 USHF.R.U32.HI UR8, URZ, UR9, UR8 ;  /* 0x00000009ff088299 */ /* 0x000fe40008011608 */
[----:B------:R-:W-:Y:S02]  /*1530*/  UIADD3 UR9, UPT, UPT, -UR7, URZ, URZ ;  /* 0x000000ff07097290 */ /* 0x000fe4000fffe1ff */
[----:B------:R-:W-:Y:S02]  /*1540*/  @!UP0 USEL UR8, UR5, UR8, !UP2 ;  /* 0x0000000805088287 */ /* 0x000fe4000d000000 */
[----:B------:R-:W-:Y:S02]  /*1550*/  UIMAD UR9, UR20, UR9, UR4 ;  /* 0x00000009140972a4 */ /* 0x000fe4000f8e0204 */
[----:B------:R-:W-:Y:S02]  /*1560*/  @!UP0 UIADD3 UR7, UPT, UPT, UR7, -UR8, URZ ;  /* 0x8000000807078290 */ /* 0x000fe4000fffe0ff */
[----:B------:R-:W-:-:S02]  /*1570*/  @!UP0 UIMAD UR6, UR9, UR6, UR8 ;  /* 0x00000006090682a4 */ /* 0x000fc4000f8e0208 */
[----:B------:R-:W-:-:S04]  /*1580*/  @!UP0 UIMAD UR4, UR7, UR20, UR5 ;  /* 0x00000014070482a4 */ /* 0x000fc8000f8e0205 */
[----:B------:R-:W-:Y:S01]  /*1590*/  UIMAD UR19, UR4, UR14, UR10 ;  /* 0x0000000e041372a4 */ /* 0x000fe2000f8e020a */
[----:B------:R-:W-:Y:S02]  /*15a0*/  @!UP0 UMOV UR5, UR6 ;  /* 0x0000000600058c82 */ /* 0x000fe40008000000 */
[----:B------:R-:W-:-:S12]  /*15b0*/  UIMAD UR21, UR5, UR23, UR21 ;  /* 0x00000017051572a4 */ /* 0x000fd8000f8e0215 */
.L_x_18:
[----:B------:R-:W-:-:S09]  /*15c0*/  UISETP.NE.AND UP0, UPT, UR24, 0x1, UPT ;  /* 0x000000011800788c */ /* 0x000fd2000bf05270 */
[----:B------:R-:W-:Y:S05]  /*15d0*/  BRA.U UP0, `(.L_x_19) ;  /* 0x0000000100407547 */ /* 0x000fea000b800000 */
[----:B------:R-:W2:Y:S01]  /*15e0*/  LDCU.128 UR8, c[0x0][0xb10] ;  /* 0x00016200ff0877ac */ /* 0x000ea20008000c00 */
[----:B------:R-:W3:Y:S01]  /*15f0*/  LDCU UR12, c[0x0][0xb0c] ;  /* 0x00016180ff0c77ac */ /* 0x000ee20008000800 */
[----:B------:R-:W4:Y:S01]  /*1600*/  LDCU UR13, c[0x0][0xb20] ;  /* 0x00016400ff0d77ac */ /* 0x000f220008000800 */
[----:B--2---:R-:W-:Y:S02]  /*1610*/  UIMAD.WIDE.U32 UR4, UR21, UR8, URZ ;  /* 0x00000008150472a5 */ /* 0x004fe4000f8e00ff */
[----:B------:R-:W-:Y:S02]  /*1620*/  UIMAD.WIDE.U32 UR6, UR19, UR11, URZ ;  /* 0x0000000b130672a5 */ /* 0x000fe4000f8e00ff */
[----:B---3--:R-:W-:Y:S02]  /*1630*/  UISETP.NE.AND UP0, UPT, UR12, 0x1, UPT ;  /* 0x000000010c00788c */ /* 0x008fe4000bf05270 */
[----:B------:R-:W-:-:S03]  /*1640*/  USHF.R.U32.HI UR5, URZ, UR9, UR5 ;  /* 0x00000009ff057299 */ /* 0x000fc60008011605 */
[----:B------:R-:W-:Y:S01]  /*1650*/  UMOV UR4, UR7 ;  /* 0x0000000700047c82 */ /* 0x000fe20008000000 */
[----:B------:R-:W-:Y:S02]  /*1660*/  USEL UR5, UR21, UR5, !UP0 ;  /* 0x0000000515057287 */ /* 0x000fe4000c000000 */
[----:B------:R-:W-:Y:S02]  /*1670*/  UISETP.NE.AND UP0, UPT, UR10, 0x1, UPT ;  /* 0x000000010a00788c */ /* 0x000fe4000bf05270 */
[----:B----4-:R-:W-:-:S04]  /*1680*/  USHF.R.U32.HI UR4, URZ, UR13, UR4 ;  /* 0x0000000dff047299 */ /* 0x010fc80008011604 */
[----:B------:R-:W-:-:S04]  /*1690*/  USEL UR4, UR19, UR4, !UP0 ;  /* 0x0000000413047287 */ /* 0x000fc8000c000000 */
[----:B------:R-:W-:Y:S02]  /*16a0*/  UIADD3 UR6, UPT, UPT, -UR4, UR5, URZ ;  /* 0x0000000504067290 */ /* 0x000fe4000fffe1ff */
[----:B------:R-:W-:Y:S02]  /*16b0*/  UIADD3 UR4, UPT, UPT, UR4, -UR5, URZ ;  /* 0x8000000504047290 */ /* 0x000fe4000fffe0ff */
[----:B------:R-:W-:Y:S02]  /*16c0*/  UIMAD UR19, UR6, UR10, UR19 ;  /* 0x0000000a061372a4 */ /* 0x000fe4000f8e0213 */
[----:B------:R-:W-:-:S12]  /*16d0*/  UIMAD UR21, UR4, UR12, UR21 ;  /* 0x0000000c041572a4 */ /* 0x000fd8000f8e0215 */
.L_x_19:
[----:B------:R-:W-:Y:S05]  /*16e0*/  BRA.U !UP6, `(.L_x_20) ;  /* 0x000000010e0c7547 */ /* 0x000fea000b800000 */
[----:B------:R-:W-:Y:S01]  /*16f0*/  UCGABAR_WAIT ;  /* 0x0000000000007dc7 */ /* 0x000fe20008000000 */
[----:B------:R-:W-:Y:S01]  /*1700*/  CCTL.IVALL ;  /* 0x00000000ff00798f */ /* 0x000fe20002000000 */
[----:B------:R-:W-:Y:S05]  /*1710*/  BRA `(.L_x_21) ;  /* 0x0000000000047947 */ /* 0x000fea0003800000 */
.L_x_20:
[----:B------:R-:W-:Y:S06]  /*1720*/  BAR.SYNC.DEFER_BLOCKING 0x0 ;  /* 0x0000000000007b1d */ /* 0x000fec0000010000 */
.L_x_21:
[----:B------:R-:W-:Y:S05]  /*1730*/  BRA.U UP5, `(.L_x_22) ;  /* 0x00000021058c7547 */ /* 0x000fea000b800000 */
[----:B------:R-:W2:Y:S01]  /*1740*/  LDCU UR7, c[0x0][0x390] ;  /* 0x00007200ff0777ac */ /* 0x000ea20008000800 */
[----:B------:R-:W-:Y:S01]  /*1750*/  PLOP3.LUT P1, PT, PT, PT, UP3, 0x80, 0x8 ;  /* 0x000000000008781c */ /* 0x000fe20003f2f038 */
[----:B------:R-:W-:Y:S01]  /*1760*/  IMAD.MOV.U32 R2, RZ, RZ, RZ ;  /* 0x000000ffff027224 */ /* 0x000fe200078e00ff */
[----:B------:R-:W-:Y:S01]  /*1770*/  ISETP.EQ.OR P2, PT, R3, RZ, P3 ;  /* 0x000000ff0300720c */ /* 0x000fe20001f42670 */
[----:B------:R-:W3:Y:S01]  /*1780*/  LDCU UR6, c[0x0][0x5c0] ;  /* 0x0000b800ff0677ac */ /* 0x000ee20008000800 */
[----:B------:R-:W-:Y:S01]  /*1790*/  PLOP3.LUT P1, PT, P1, PT, PT, 0x8, 0x80 ;  /* 0x000000000080781c */ /* 0x000fe20000f2e170 */
[----:B------:R-:W-:Y:S02]  /*17a0*/  UISETP.NE.AND UP0, UPT, UR18, URZ, UPT ;  /* 0x000000ff1200728c */ /* 0x000fe4000bf05270 */
[----:B------:R-:W-:Y:S02]  /*17b0*/  USHF.L.U32 UR8, UR22, 0x5, URZ ;  /* 0x0000000516087899 */ /* 0x000fe400080006ff */
[----:B------:R-:W-:Y:S01]  /*17c0*/  USEL UR46, UR52, 0x2, UP0 ;  /* 0x00000002342e7887 */ /* 0x000fe20008000000 */
[----:B------:R-:W4:Y:S01]  /*17d0*/  LDCU UR55, c[0x0][0x370] ;  /* 0x00006e00ff3777ac */ /* 0x000f220008000800 */
[----:B--2---:R-:W-:Y:S01]  /*17e0*/  UIADD3 UR5, UPT, UPT, UR7, 0x1f, URZ ;  /* 0x0000001f07057890 */ /* 0x004fe2000fffe0ff */
[----:B-1----:R-:W1:Y:S03]  /*17f0*/  LDCU.64 UR48, c[0x0][0x348] ;  /* 0x00006900ff3077ac */ /* 0x002e660008000a00 */
[----:B------:R-:W-:-:S02]  /*1800*/  USHF.R.S32.HI UR4, URZ, 0x1f, UR5 ;  /* 0x0000001fff047899 */ /* 0x000fc40008011405 */
[----:B---3--:R-:W-:Y:S02]  /*1810*/  UIADD3 UR6, UPT, UPT, UR6, 0x3f, URZ ;  /* 0x0000003f06067890 */ /* 0x008fe4000fffe0ff */
[----:B------:R-:W-:Y:S02]  /*1820*/  ULEA.HI UR4, UR4, UR5, URZ, 0x5 ;  /* 0x0000000504047291 */ /* 0x000fe4000f8f28ff */
[----:B------:R-:W-:Y:S02]  /*1830*/  UIADD3 UR5, UPT, UPT, UR7, -0x1, URZ ;  /* 0xffffffff07057890 */ /* 0x000fe4000fffe0ff */
[----:B------:R-:W-:Y:S02]  /*1840*/  USHF.R.S32.HI UR57, URZ, 0x5, UR4 ;  /* 0x00000005ff397899 */ /* 0x000fe40008011404 */
[----:B------:R-:W-:Y:S02]  /*1850*/  UISETP.GE.U32.AND UP1, UPT, UR5, -0x3f, UPT ;  /* 0xffffffc10500788c */ /* 0x000fe4000bf26070 */
[----:B------:R-:W-:-:S02]  /*1860*/  UISETP.LT.U32.AND UP0, UPT, UR57, 0x10, UPT ;  /* 0x000000103900788c */ /* 0x000fc4000bf01070 */
[----:B------:R-:W-:Y:S02]  /*1870*/  USHF.R.S32.HI UR4, URZ, 0x1f, UR6 ;  /* 0x0000001fff047899 */ /* 0x000fe40008011406 */
[----:B------:R-:W-:Y:S02]  /*1880*/  USEL UR56, UR57, 0x10, UP0 ;  /* 0x0000001039387887 */ /* 0x000fe40008000000 */
[----:B------:R-:W-:Y:S02]  /*1890*/  ULEA.HI UR4, UR4, UR6, URZ, 0x6 ;  /* 0x0000000604047291 */ /* 0x000fe4000f8f30ff */
[----:B------:R-:W-:Y:S02]  /*18a0*/  UIADD3 UR38, UPT, UPT, UR56, -0x1, URZ ;  /* 0xffffffff38267890 */ /* 0x000fe4000fffe0ff */
[----:B------:R-:W-:Y:S02]  /*18b0*/  @UP1 UIADD3 UR38, UPT, UPT, UR56, URZ, URZ ;  /* 0x000000ff38261290 */ /* 0x000fe4000fffe0ff */
[----:B------:R-:W-:-:S02]  /*18c0*/  USHF.L.U32 UR61, UR22, 0x6, URZ ;  /* 0x00000006163d7899 */ /* 0x000fc400080006ff */
[----:B------:R-:W-:Y:S01]  /*18d0*/  UIADD3 UR60, UPT, UPT, UR7, 0x3e, URZ ;  /* 0x0000003e073c7890 */ /* 0x000fe2000fffe0ff */
[----:B------:R-:W2:Y:S01]  /*18e0*/  LDCU UR54, c[0x0][0x374] ;  /* 0x00006e80ff3677ac */ /* 0x000ea20008000800 */
[----:B------:R-:W-:Y:S02]  /*18f0*/  ULOP3.LUT UR59, UR8, 0x20, URZ, 0xc0, !UPT ;  /* 0x00000020083b7892 */ /* 0x000fe4000f8ec0ff */
[----:B------:R-:W-:Y:S02]  /*1900*/  USHF.R.S32.HI UR53, URZ, 0x6, UR4 ;  /* 0x00000006ff357899 */ /* 0x000fe40008011404 */
[----:B------:R-:W-:Y:S02]  /*1910*/  UIADD3 UR58, UPT, UPT, UR57, -UR56, URZ ;  /* 0x80000038393a7290 */ /* 0x000fe4000fffe0ff */
[----:B------:R-:W-:Y:S01]  /*1920*/  UIADD3 UR38, UPT, UPT, UR38, 0x1, URZ ;  /* 0x0000000126267890 */ /* 0x000fe2000fffe0ff */
[----:B------:R-:W-:Y:S01]  /*1930*/  UMOV UR26, 0x1 ;  /* 0x00000001001a7882 */ /* 0x000fe20000000000 */
[----:B-1--4-:R-:W-:-:S10]  /*1940*/  UMOV UR30, URZ ;  /* 0x000000ff001e7c82 */ /* 0x012fd40008000000 */
.L_x_40:
[----:B------:R-:W-:Y:S01]  /*1950*/  IMAD.U32 R4, RZ, RZ, UR53 ;  /* 0x00000035ff047e24 */ /* 0x000fe2000f8e00ff */
[----:B------:R-:W1:Y:S04]  /*1960*/  LDCU UR52, c[0x0][0x5c4] ;  /* 0x0000b880ff3477ac */ /* 0x000e680008000800 */
[-C--:B------:R-:W-:Y:S01]  /*1970*/  IABS R0, R4.reuse ;  /* 0x0000000400007213 */ /* 0x080fe20000000000 */
[----:B------:R-:W-:Y:S01]  /*1980*/  UMOV UR27, 0x400 ;  /* 0x00000400001b7882 */ /* 0x000fe20000000000 */
[----:B------:R-:W-:Y:S01]  /*1990*/  IABS R4, R4 ;  /* 0x0000000400047213 */ /* 0x000fe20000000000 */
[----:B------:R-:W-:Y:S01]  /*19a0*/  UMOV UR15, URZ ;  /* 0x000000ff000f7c82 */ /* 0x000fe20008000000 */
[----:B------:R-:W-:Y:S01]  /*19b0*/  R2UR UR6, R0 ;  /* 0x00000000000672ca */ /* 0x000fe200000e0000 */
[----:B-1----:R-:W-:-:S12]  /*19c0*/  IMAD.U32 R3, RZ, RZ, UR52 ;  /* 0x00000034ff037e24 */ /* 0x002fd8000f8e00ff */
[----:B------:R-:W1:Y:S08]  /*19d0*/  I2F.RP R6, UR6 ;  /* 0x0000000600067d06 */ /* 0x000e700008209400 */
[----:B-1----:R-:W1:Y:S02]  /*19e0*/  MUFU.RCP R5, R6 ;  /* 0x0000000600057308 */ /* 0x002e640000001000 */
[----:B-1----:R-:W-:-:S06]  /*19f0*/  VIADD R5, R5, 0xffffffe ;  /* 0x0ffffffe05057836 */ /* 0x002fcc0000000000 */
[----:B------:R-:W1:Y:S02]  /*1a00*/  F2I.FTZ.U32.TRUNC.NTZ R0, R5 ;  /* 0x0000000500007305 */ /* 0x000e64000021f000 */
[----:B-1----:R-:W-:Y:S02]  /*1a10*/  R2UR UR5, R0 ;  /* 0x00000000000572ca */ /* 0x002fe400000e0000 */
[----:B------:R-:W-:Y:S01]  /*1a20*/  IABS R0, R3 ;  /* 0x0000000300007213 */ /* 0x000fe20000000000 */
[----:B------:R-:W-:-:S03]  /*1a30*/  IMAD.U32 R3, RZ, RZ, UR19 ;  /* 0x00000013ff037e24 */ /* 0x000fc6000f8e00ff */
[----:B------:R-:W-:Y:S01]  /*1a40*/  R2UR UR8, R0 ;  /* 0x00000000000872ca */ /* 0x000fe200000e0000 */
[----:B------:R-:W-:Y:S01]  /*1a50*/  IMAD.MOV R0, RZ, RZ, -R4 ;  /* 0x000000ffff007224 */ /* 0x000fe200078e0a04 */
[----:B------:R-:W-:-:S04]  /*1a60*/  IABS R3, R3 ;  /* 0x0000000300037213 */ /* 0x000fc80000000000 */
[----:B------:R-:W-:Y:S01]  /*1a70*/  R2UR UR9, R3 ;  /* 0x00000000030972ca */ /* 0x000fe200000e0000 */
[----:B------:R-:W-:-:S04]  /*1a80*/  UIADD3 UR4, UPT, UPT, URZ, -UR5, URZ ;  /* 0x80000005ff047290 */ /* 0x000fc8000fffe0ff */
[----:B------:R-:W-:Y:S02]  /*1a90*/  UIMAD UR7, UR4, UR6, URZ ;  /* 0x00000006040772a4 */ /* 0x000fe4000f8e02ff */
[----:B------:R-:W1:Y:S01]  /*1aa0*/  I2F.RP R3, UR8 ;  /* 0x0000000800037d06 */ /* 0x000e620008209400 */
[----:B------:R-:W-:Y:S02]  /*1ab0*/  UMOV UR4, URZ ;  /* 0x000000ff00047c82 */ /* 0x000fe40008000000 */
[----:B------:R-:W-:Y:S02]  /*1ac0*/  UIMAD.WIDE.U32 UR4, UR5, UR7, UR4 ;  /* 0x00000007050472a5 */ /* 0x000fe4000f8e0004 */
[----:B------:R-:W-:-:S05]  /*1ad0*/  R2UR UR7, R0 ;  /* 0x00000000000772ca */ /* 0x000fca00000e0000 */
[----:B------:R-:W-:Y:S02]  /*1ae0*/  UMOV UR4, UR5 ;  /* 0x0000000500047c82 */ /* 0x000fe40008000000 */
[----:B------:R-:W-:Y:S01]  /*1af0*/  UIMAD.WIDE.U32 UR4, UR4, UR9, URZ ;  /* 0x00000009040472a5 */ /* 0x000fe2000f8e00ff */
[----:B-1----:R-:W1:Y:S06]  /*1b00*/  MUFU.RCP R0, R3 ;  /* 0x0000000300007308 */ /* 0x002e6c0000001000 */
[----:B------:R-:W-:Y:S02]  /*1b10*/  UMOV UR4, UR5 ;  /* 0x0000000500047c82 */ /* 0x000fe40008000000 */
[----:B------:R-:W-:-:S04]  /*1b20*/  UIMAD UR5, UR4, UR7, UR9 ;  /* 0x00000007040572a4 */ /* 0x000fc8000f8e0209 */
[----:B------:R-:W-:Y:S01]  /*1b30*/  UISETP.GT.U32.AND UP0, UPT, UR6, UR5, UPT ;  /* 0x000000050600728c */ /* 0x000fe2000bf04070 */
[----:B-1----:R-:W-:Y:S02]  /*1b40*/  VIADD R0, R0, 0xffffffe ;  /* 0x0ffffffe00007836 */ /* 0x002fe40000000000 */
[----:B------:R-:W-:-:S08]  /*1b50*/  IMAD.U32 R3, RZ, RZ, UR26 ;  /* 0x0000001aff037e24 */ /* 0x000fd0000f8e00ff */
[----:B------:R-:W-:Y:S01]  /*1b60*/  @!UP0 UIADD3 UR5, UPT, UPT, UR5, -UR6, URZ ;  /* 0x8000000605058290 */ /* 0x000fe2000fffe0ff */
[----:B------:R-:W1:Y:S01]  /*1b70*/  F2I.FTZ.U32.TRUNC.NTZ R0, R0 ;  /* 0x0000000000007305 */ /* 0x000e62000021f000 */
[----:B------:R-:W-:Y:S01]  /*1b80*/  @!UP0 UIADD3 UR4, UPT, UPT, UR4, 0x1, URZ ;  /* 0x0000000104048890 */ /* 0x000fe2000fffe0ff */
[----:B------:R-:W-:Y:S01]  /*1b90*/  SHF.L.U32 R3, R3, 0x1f, RZ ;  /* 0x0000001f03037819 */ /* 0x000fe200000006ff */
[----:B------:R-:W-:Y:S01]  /*1ba0*/  UISETP.GE.U32.AND UP1, UPT, UR5, UR6, UPT ;  /* 0x000000060500728c */ /* 0x000fe2000bf26070 */
[----:B------:R-:W3:Y:S01]  /*1bb0*/  S2UR UR6, SR_CgaCtaId ;  /* 0x00000000000679c3 */ /* 0x000ee20000008800 */
[----:B------:R-:W-:-:S04]  /*1bc0*/  ULOP3.LUT UR5, UR19, UR53, URZ, 0x3c, !UPT ;  /* 0x0000003513057292 */ /* 0x000fc8000f8e3cff */
[----:B------:R-:W-:-:S05]  /*1bd0*/  UISETP.GE.AND UP0, UPT, UR5, URZ, UPT ;  /* 0x000000ff0500728c */ /* 0x000fca000bf06270 */
[----:B------:R-:W-:Y:S01]  /*1be0*/  @UP1 UIADD3 UR4, UPT, UPT, UR4, 0x1, URZ ;  /* 0x0000000104041890 */ /* 0x000fe2000fffe0ff */
[----:B-1----:R-:W-:Y:S01]  /*1bf0*/  R2UR UR7, R0 ;  /* 0x00000000000772ca */ /* 0x002fe200000e0000 */
[----:B------:R-:W-:-:S05]  /*1c00*/  UISETP.NE.AND UP1, UPT, UR53, URZ, UPT ;  /* 0x000000ff3500728c */ /* 0x000fca000bf25270 */
[----:B------:R-:W-:Y:S02]  /*1c10*/  UMOV UR5, UR4 ;  /* 0x0000000400057c82 */ /* 0x000fe40008000000 */
[----:B------:R-:W-:-:S04]  /*1c20*/  @!UP0 UIADD3 UR5, UPT, UPT, -UR5, URZ, URZ ;  /* 0x000000ff05058290 */ /* 0x000fc8000fffe1ff */
[----:B------:R-:W-:Y:S02]  /*1c30*/  @!UP1 ULOP3.LUT UR5, URZ, UR53, URZ, 0x33, !UPT ;  /* 0x00000035ff059292 */ /* 0x000fe4000f8e33ff */
[----:B---3--:R-:W-:Y:S02]  /*1c40*/  ULEA UR27, UR6, UR27, 0x18 ;  /* 0x0000001b061b7291 */ /* 0x008fe4000f8ec0ff */
[----:B------:R-:W-:Y:S02]  /*1c50*/  UIADD3 UR4, UPT, UPT, URZ, -UR7, URZ ;  /* 0x80000007ff047290 */ /* 0x000fe4000fffe0ff */
[----:B------:R-:W-:Y:S01]  /*1c60*/  IMAD.U32 R0, RZ, RZ, UR5 ;  /* 0x00000005ff007e24 */ /* 0x000fe2000f8e00ff */
[----:B------:R-:W-:Y:S02]  /*1c70*/  ULEA UR6, UR30, UR27, 0x3 ;  /* 0x0000001b1e067291 */ /* 0x000fe4000f8e18ff */
[----:B------:R-:W-:Y:S02]  /*1c80*/  UIMAD UR4, UR4, UR8, URZ ;  /* 0x00000008040472a4 */ /* 0x000fe4000f8e02ff */
[----:B------:R-:W-:-:S04]  /*1c90*/  IABS R0, R0 ;  /* 0x0000000000007213 */ /* 0x000fc80000000000 */
[----:B------:R-:W-:Y:S01]  /*1ca0*/  R2UR UR9, R0 ;  /* 0x00000000000972ca */ /* 0x000fe200000e0000 */
[----:B------:R1:W3:Y:S01]  /*1cb0*/  SYNCS.PHASECHK.TRANS64.TRYWAIT P0, [UR6+0x80], R3 ;  /* 0x00008003ff0075a7 */ /* 0x0002e20008001106 */
[----:B------:R-:W-:Y:S02]  /*1cc0*/  UMOV UR6, URZ ;  /* 0x000000ff00067c82 */ /* 0x000fe40008000000 */
[----:B------:R-:W-:-:S07]  /*1cd0*/  UIMAD.WIDE.U32 UR6, UR7, UR4, UR6 ;  /* 0x00000004070672a5 */ /* 0x000fce000f8e0006 */
[----:B------:R-:W-:Y:S02]  /*1ce0*/  UMOV UR6, UR7 ;  /* 0x0000000700067c82 */ /* 0x000fe40008000000 */
[----:B------:R-:W-:-:S07]  /*1cf0*/  UIMAD.WIDE.U32 UR6, UR6, UR9, URZ ;  /* 0x00000009060672a5 */ /* 0x000fce000f8e00ff */
[----:B------:R-:W-:Y:S02]  /*1d00*/  UMOV UR4, UR7 ;  /* 0x0000000700047c82 */ /* 0x000fe40008000000 */
[----:B------:R-:W-:-:S04]  /*1d10*/  UIADD3 UR6, UPT, UPT, -UR4, URZ, URZ ;  /* 0x000000ff04067290 */ /* 0x000fc8000fffe1ff */
[----:B------:R-:W-:-:S04]  /*1d20*/  UIMAD UR6, UR8, UR6, UR9 ;  /* 0x00000006080672a4 */ /* 0x000fc8000f8e0209 */
[----:B------:R-:W-:-:S11]  /*1d30*/  UISETP.GT.U32.AND UP0, UPT, UR8, UR6, UPT ;  /* 0x000000060800728c */ /* 0x000fd6000bf04070 */
[----:B------:R-:W-:Y:S02]  /*1d40*/  @!UP0 UIADD3 UR6, UPT, UPT, UR6, -UR8, URZ ;  /* 0x8000000806068290 */ /* 0x000fe4000fffe0ff */
[----:B------:R-:W-:Y:S02]  /*1d50*/  @!UP0 UIADD3 UR4, UPT, UPT, UR4, 0x1, URZ ;  /* 0x0000000104048890 */ /* 0x000fe4000fffe0ff */
[----:B------:R-:W-:Y:S02]  /*1d60*/  UISETP.GE.U32.AND UP1, UPT, UR6, UR8, UPT ;  /* 0x000000080600728c */ /* 0x000fe4000bf26070 */
[----:B------:R-:W-:-:S04]  /*1d70*/  ULOP3.LUT UR6, UR5, UR52, URZ, 0x3c, !UPT ;  /* 0x0000003405067292 */ /* 0x000fc8000f8e3cff */
[----:B------:R-:W-:Y:S02]  /*1d80*/  UISETP.GE.AND UP0, UPT, UR6, URZ, UPT ;  /* 0x000000ff0600728c */ /* 0x000fe4000bf06270 */
[----:B------:R-:W-:-:S03]  /*1d90*/  ULEA.HI UR6, UR21, UR21, URZ, 0x1 ;  /* 0x0000001515067291 */ /* 0x000fc6000f8f08ff */
[----:B------:R-:W-:Y:S02]  /*1da0*/  @UP1 UIADD3 UR4, UPT, UPT, UR4, 0x1, URZ ;  /* 0x0000000104041890 */ /* 0x000fe4000fffe0ff */
[----:B------:R-:W-:Y:S02]  /*1db0*/  UISETP.NE.AND UP1, UPT, UR52, URZ, UPT ;  /* 0x000000ff3400728c */ /* 0x000fe4000bf25270 */
[----:B------:R-:W-:-:S03]  /*1dc0*/  USHF.L.U32 UR6, UR6, 0x6, URZ ;  /* 0x0000000606067899 */ /* 0x000fc600080006ff */
[----:B------:R-:W-:Y:S01]  /*1dd0*/  UMOV UR47, UR4 ;  /* 0x00000004002f7c82 */ /* 0x000fe20008000000 */
[----:B------:R-:W-:Y:S02]  /*1de0*/  UIADD3 UR4, UPT, UPT, -UR5, URZ, URZ ;  /* 0x000000ff05047290 */ /* 0x000fe4000fffe1ff */
[----:B------:R-:W-:Y:S02]  /*1df0*/  @!UP0 UIADD3 UR47, UPT, UPT, -UR47, URZ, URZ ;  /* 0x000000ff2f2f8290 */ /* 0x000fe4000fffe1ff */
[----:B------:R-:W-:Y:S02]  /*1e00*/  UISETP.GE.U32.AND UP0, UPT, UR60, 0x3f, UPT ;  /* 0x0000003f3c00788c */ /* 0x000fe4000bf06070 */
[----:B------:R-:W-:Y:S02]  /*1e10*/  @!UP1 ULOP3.LUT UR47, URZ, UR52, URZ, 0x33, !UPT ;  /* 0x00000034ff2f9292 */ /* 0x000fe4000f8e33ff */
[----:B------:R-:W-:Y:S02]  /*1e20*/  ULOP3.LUT UR34, UR6, 0xffffff80, URZ, 0xc0, !UPT ;  /* 0xffffff8006227892 */ /* 0x000fe4000f8ec0ff */
[----:B------:R-:W-:-:S02]  /*1e30*/  UIMAD UR4, UR53, UR4, UR19 ;  /* 0x00000004350472a4 */ /* 0x000fc4000f8e0213 */
[----:B------:R-:W-:Y:S02]  /*1e40*/  UIADD3 UR6, UPT, UPT, -UR47, URZ, URZ ;  /* 0x000000ff2f067290 */ /* 0x000fe4000fffe1ff */
[----:B------:R-:W-:Y:S02]  /*1e50*/  ULOP3.LUT UR34, UR34, 0x40, UR61, 0xf8, !UPT ;  /* 0x0000004022227892 */ /* 0x000fe4000f8ef83d */
[----:B------:R-:W-:Y:S02]  /*1e60*/  ULEA UR10, UR4, UR59, 0x6 ;  /* 0x0000003b040a7291 */ /* 0x000fe4000f8e30ff */
[----:B------:R-:W-:Y:S01]  /*1e70*/  UIMAD UR52, UR52, UR6, UR5 ;  /* 0x00000006343472a4 */ /* 0x000fe2000f8e0205 */
[----:B-1----:R-:W-:Y:S11]  /*1e80*/  BRA.U !UP0, `(.L_x_23) ;  /* 0x00000005083c7547 */ /* 0x002ff6000b800000 */
[----:B------:R-:W1:Y:S01]  /*1e90*/  LDCU.64 UR8, c[0x0][0x5b0] ;  /* 0x0000b600ff0877ac */ /* 0x000e620008000a00 */
[----:B------:R-:W1:Y:S01]  /*1ea0*/  LDCU.64 UR36, c[0x0][0x5d8] ;  /* 0x0000bb00ff2477ac */ /* 0x000e620008000a00 */
[----:B------:R-:W4:Y:S01]  /*1eb0*/  LDCU UR19, c[0x0][0x598] ;  /* 0x0000b300ff1377ac */ /* 0x000f220008000800 */
[----:B------:R-:W2:Y:S01]  /*1ec0*/  LDCU UR18, c[0x0][0x58c] ;  /* 0x0000b180ff1277ac */ /* 0x000ea20008000800 */
[----:B------:R-:W2:Y:S01]  /*1ed0*/  LDCU UR21, c[0x0][0x59c] ;  /* 0x0000b380ff1577ac */ /* 0x000ea20008000800 */
[----:B------:R-:W2:Y:S01]  /*1ee0*/  LDCU UR20, c[0x0][0x5a0] ;  /* 0x0000b400ff1477ac */ /* 0x000ea20008000800 */
[----:B------:R-:W2:Y:S01]  /*1ef0*/  LDCU.64 UR16, c[0x0][0x590] ;  /* 0x0000b200ff1077ac */ /* 0x000ea20008000a00 */
[----:B------:R-:W2:Y:S01]  /*1f00*/  LDCU.64 UR6, c[0x0][0x5b8] ;  /* 0x0000b700ff0677ac */ /* 0x000ea20008000a00 */
[----:B------:R-:W2:Y:S01]  /*1f10*/  LDCU.64 UR4, c[0x0][0x5d0] ;  /* 0x0000ba00ff0477ac */ /* 0x000ea20008000a00 */
[----:B-1----:R-:W-:Y:S02]  /*1f20*/  UIMAD UR36, UR52, UR8, UR36 ;  /* 0x00000008342472a4 */ /* 0x002fe4000f8e0224 */
[----:B------:R-:W-:-:S02]  /*1f30*/  UIMAD UR31, UR47, UR9, UR37 ;  /* 0x000000092f1f72a4 */ /* 0x000fc4000f8e0225 */
[----:B------:R-:W-:Y:S01]  /*1f40*/  UIADD3 UR42, UPT, UPT, UR34, 0x20, URZ ;  /* 0x00000020222a7890 */ /* 0x000fe2000fffe0ff */
[----:B------:R-:W-:Y:S01]  /*1f50*/  UMOV UR14, URZ ;  /* 0x000000ff000e7c82 */ /* 0x000fe20008000000 */
[----:B----4-:R-:W-:-:S10]  /*1f60*/  UMOV UR22, UR30 ;  /* 0x0000001e00167c82 */ /* 0x010fd40008000000 */
.L_x_29:
[----:B------:R-:W-:Y:S01]  /*1f70*/  @!P3 MOV R3, 0x6000 ;  /* 0x000060000003b802 */ /* 0x000fe20000000f00 */
[----:B------:R-:W-:Y:S01]  /*1f80*/  ULEA UR11, UR22, UR27, 0x3 ;  /* 0x0000001b160b7291 */ /* 0x000fe2000f8e18ff */
[----:B---34-:R-:W-:Y:S11]  /*1f90*/  @P0 BRA `(.L_x_24) ;  /* 0x0000000000100947 */ /* 0x018ff60003800000 */
[----:B------:R-:W-:Y:S04]  /*1fa0*/  MOV R0, UR26 ;  /* 0x0000001a00007c02 */ /* 0x000fe80008000f00 */
[----:B------:R-:W-:Y:S04]  /*1fb0*/  SHF.L.U32 R5, R0, 0x1f, RZ ;  /* 0x0000001f00057819 */ /* 0x000fe800000006ff */
[----:B------:R-:W1:Y:S02]  /*1fc0*/  SYNCS.PHASECHK.TRANS64.TRYWAIT P0, [UR11+0x80], R5 ;  /* 0x00008005ff0075a7 */ /* 0x000e64000800110b */
[----:B-1----:R-:W-:Y:S05]  /*1fd0*/  @!P0 BRA `(.L_x_25) ;  /* 0x00000070008c8947 */ /* 0x002fea0003800000 */
.L_x_24:
[----:B------:R3:W-:Y:S01]  /*1fe0*/  @!P3 SYNCS.ARRIVE.TRANS64 RZ, [UR11], R3 ;  /* 0x00000003ffffb9a7 */ /* 0x0007e2000800000b */
[----:B------:R-:W-:Y:S04]  /*1ff0*/  ULOP3.LUT UR8, UR46, 0x2, URZ, 0xfc, !UPT ;  /* 0x000000022e087892 */ /* 0x000fe8000f8efcff */
[----:B------:R-:W-:Y:S09]  /*2000*/  UISETP.NE.AND UP0, UPT, UR8, 0x2, UPT ;  /* 0x000000020800788c */ /* 0x000ff2000bf05270 */
[----:B------:R-:W-:Y:S05]  /*2010*/  BRA.U UP0, `(.L_x_26) ;  /* 0x0000000100047547 */ /* 0x000fea000b800000 */
[----:B--2---:R-:W-:Y:S05]  /*2020*/  BPT.TRAP 0x1 ;  /* 0x000000040000795c */ /* 0x004fea0000300000 */
.L_x_26:
[----:B------:R-:W-:Y:S04]  /*2030*/  BSSY.RECONVERGENT B0, `(.L_x_27) ;  /* 0x0000003000007945 */ /* 0x000fe80003800200 */
[----:B------:R-:W-:Y:S05]  /*2040*/  @P2 BRA `(.L_x_28) ;  /* 0x0000000000042947 */ /* 0x000fea0003800000 */
[----:B--2---:R-:W-:Y:S05]  /*2050*/  BPT.TRAP 0x1 ;  /* 0x000000040000795c */ /* 0x004fea0000300000 */
.L_x_28:
[----:B--2---:R-:W-:Y:S05]  /*2060*/  BSYNC.RECONVERGENT B0 ;  /* 0x0000000000007941 */ /* 0x004fea0003800200 */
.L_x_27:
[----:B------:R-:W-:Y:S02]  /*2070*/  UIADD3 UR8, UPT, UPT, UR22, 0x1, URZ ;  /* 0x0000000116087890 */ /* 0x000fe4000fffe0ff */
[----:B------:R-:W-:Y:S02]  /*2080*/  USHF.L.U32 UR35, UR14, 0x5, URZ ;  /* 0x000000050e237899 */ /* 0x000fe400080006ff */
[----:B------:R-:W-:Y:S02]  /*2090*/  UISETP.NE.AND UP0, UPT, UR8, 0x10, UPT ;  /* 0x000000100800788c */ /* 0x000fe4000bf05270 */
[----:B------:R-:W-:Y:S02]  /*20a0*/  UISETP.NE.AND UP2, UPT, UR18, 0x1, UPT ;  /* 0x000000011200788c */ /* 0x000fe4000bf45270 */
[----:B------:R-:W-:Y:S02]  /*20b0*/  USEL UR9, URZ, 0x1, UP0 ;  /* 0x00000001ff097887 */ /* 0x000fe40008000000 */
[----:B------:R-:W-:Y:S02]  /*20c0*/  USEL UR30, UR8, URZ, UP0 ;  /* 0x000000ff081e7287 */ /* 0x000fe40008000000 */
[----:B------:R-:W-:Y:S02]  /*20d0*/  ULOP3.LUT UR26, UR26, UR9, URZ, 0x3c, !UPT ;  /* 0x000000091a1a7292 */ /* 0x000fe4000f8e3cff */
[----:B------:R-:W-:Y:S02]  /*20e0*/  ULEA UR8, UR30, UR27, 0x3 ;  /* 0x0000001b1e087291 */ /* 0x000fe4000f8e18ff */
[----:B------:R-:W-:Y:S02]  /*20f0*/  UIADD3 UR24, UP1, UPT, UR48, 0x80, URZ ;  /* 0x0000008030187890 */ /* 0x000fe4000ff3e0ff */
[----:B------:R-:W-:Y:S01]  /*2100*/  ULEA UR15, UR22, UR27, 0xd ;  /* 0x0000001b160f7291 */ /* 0x000fe2000f8e68ff */
[----:B-1----:R-:W-:Y:S01]  /*2110*/  MOV R0, UR26 ;  /* 0x0000001a00007c02 */ /* 0x002fe20008000f00 */
[----:B------:R-:W-:Y:S02]  /*2120*/  ULOP3.LUT UR33, UR11, 0xfefffff8, URZ, 0xc0, !UPT ;  /* 0xfefffff80b217892 */ /* 0x000fe4000f8ec0ff */
[----:B------:R-:W-:Y:S01]  /*2130*/  UIADD3.X UR25, UPT, UPT, URZ, UR49, URZ, UP1, !UPT ;  /* 0x00000031ff197290 */ /* 0x000fe20008ffe4ff */
[----:B---3--:R-:W-:Y:S01]  /*2140*/  SHF.L.U32 R3, R0, 0x1f, RZ ;  /* 0x0000001f00037819 */ /* 0x008fe200000006ff */
[----:B------:R-:W-:Y:S02]  /*2150*/  UIADD3 UR32, UPT, UPT, UR15, 0x6400, URZ ;  /* 0x000064000f207890 */ /* 0x000fe4000fffe0ff */
[----:B------:R-:W-:Y:S01]  /*2160*/  UIADD3 UR40, UPT, UPT, UR15, 0x7400, URZ ;  /* 0x000074000f287890 */ /* 0x000fe2000fffe0ff */
[----:B------:R1:W4:Y:S01]  /*2170*/  SYNCS.PHASECHK.TRANS64.TRYWAIT P0, [UR8+0x80], R3 ;  /* 0x00008003ff0075a7 */ /* 0x0003220008001108 */
[----:B------:R-:W-:Y:S02]  /*2180*/  UIMAD.WIDE.U32 UR8, UR35, UR16, URZ ;  /* 0x00000010230872a5 */ /* 0x000fe4000f8e00ff */
[----:B------:R-:W-:Y:S02]  /*2190*/  UIADD3 UR28, UP0, UPT, UR48, 0x180, URZ ;  /* 0x00000180301c7890 */ /* 0x000fe4000ff1e0ff */
[----:B------:R-:W-:Y:S02]  /*21a0*/  USHF.R.U32.HI UR9, URZ, UR17, UR9 ;  /* 0x00000011ff097299 */ /* 0x000fe40008011609 */
[----:B------:R-:W-:Y:S02]  /*21b0*/  ULEA UR22, UR22, UR27, 0xc ;  /* 0x0000001b16167291 */ /* 0x000fe4000f8e60ff */
[----:B------:R-:W-:Y:S02]  /*21c0*/  USEL UR9, UR35, UR9, !UP2 ;  /* 0x0000000923097287 */ /* 0x000fe4000d000000 */
[----:B------:R-:W-:Y:S02]  /*21d0*/  UISETP.NE.AND UP2, UPT, UR19, 0x1, UPT ;  /* 0x000000011300788c */ /* 0x000fe4000bf45270 */
[----:B------:R-:W-:Y:S02]  /*21e0*/  UIMAD.WIDE.U32 UR12, UR9, UR21, URZ ;  /* 0x00000015090c72a5 */ /* 0x000fe4000f8e00ff */
[----:B------:R-:W-:Y:S02]  /*21f0*/  UIADD3 UR11, UPT, UPT, -UR9, URZ, URZ ;  /* 0x000000ff090b7290 */ /* 0x000fe4000fffe1ff */
[----:B------:R-:W-:Y:S02]  /*2200*/  USHF.R.U32.HI UR13, URZ, UR20, UR13 ;  /* 0x00000014ff0d7299 */ /* 0x000fe4000801160d */
[----:B------:R-:W-:Y:S02]  /*2210*/  UIMAD UR11, UR18, UR11, UR35 ;  /* 0x0000000b120b72a4 */ /* 0x000fe4000f8e0223 */
[----:B------:R-:W-:Y:S02]  /*2220*/  USEL UR13, UR9, UR13, !UP2 ;  /* 0x0000000d090d7287 */ /* 0x000fe4000d000000 */
[----:B------:R-:W-:Y:S02]  /*2230*/  UPRMT UR23, UR36, 0x40, UR31 ;  /* 0x0000004024177896 */ /* 0x000fe4000800001f */
[----:B------:R-:W-:Y:S01]  /*2240*/  UIADD3 UR8, UPT, UPT, -UR13, URZ, URZ ;  /* 0x000000ff0d087290 */ /* 0x000fe2000fffe1ff */
[----:B------:R-:W-:Y:S01]  /*2250*/  UMOV UR44, 0x0 ;  /* 0x00000000002c7882 */ /* 0x000fe20000000000 */
[----:B------:R-:W-:Y:S01]  /*2260*/  UMOV UR45, 0x10000000 ;  /* 0x10000000002d7882 */ /* 0x000fe20000000000 */
[----:B------:R-:W-:Y:S01]  /*2270*/  UIMAD UR11, UR11, UR6, UR4 ;  /* 0x000000060b0b72a4 */ /* 0x000fe2000f8e0204 */
[----:B------:R-:W-:Y:S01]  /*2280*/  UTMALDG.2D.2CTA [UR32], [UR24], desc[UR44] ;  /* 0x00002c20180075b4 */ /* 0x000fe20008209000 */
[----:B------:R-:W-:Y:S02]  /*2290*/  UIMAD UR9, UR19, UR8, UR9 ;  /* 0x00000008130972a4 */ /* 0x000fe4000f8e0209 */
[----:B------:R-:W-:Y:S01]  /*22a0*/  UIADD3.X UR29, UPT, UPT, URZ, UR49, URZ, UP0, !UPT ;  /* 0x00000031ff1d7290 */ /* 0x000fe200087fe4ff */
[----:B------:R-:W-:Y:S01]  /*22b0*/  UMOV UR41, UR33 ;  /* 0x0000002100297c82 */ /* 0x000fe20008000000 */
[----:B------:R-:W-:Y:S01]  /*22c0*/  UMOV UR43, UR35 ;  /* 0x00000023002b7c82 */ /* 0x000fe20008000000 */
[----:B------:R-:W-:Y:S01]  /*22d0*/  UIADD3 UR8, UPT, UPT, UR22, 0x26400, URZ ;  /* 0x0002640016087890 */ /* 0x000fe2000fffe0ff */
[----:B------:R-:W-:Y:S01]  /*22e0*/  UTMALDG.2D.2CTA [UR40], [UR24], desc[UR44] ;  /* 0x00002c28180075b4 */ /* 0x000fe20008209000 */
[----:B------:R-:W-:Y:S02]  /*22f0*/  UIMAD UR12, UR9, UR7, UR5 ;  /* 0x00000007090c72a4 */ /* 0x000fe4000f8e0205 */
[----:B------:R-:W-:Y:S01]  /*2300*/  UPRMT UR15, UR23, 0x5410, URZ ;  /* 0x00005410170f7896 */ /* 0x000fe200080000ff */
[----:B------:R-:W-:Y:S01]  /*2310*/  UMOV UR9, UR33 ;  /* 0x0000002100097c82 */ /* 0x000fe20008000000 */
[----:B------:R-:W-:Y:S01]  /*2320*/  UIADD3 UR14, UPT, UPT, UR14, 0x1, URZ ;  /* 0x000000010e0e7890 */ /* 0x000fe2000fffe0ff */
[----:B------:R-:W-:Y:S03]  /*2330*/  UMOV UR22, UR30 ;  /* 0x0000001e00167c82 */ /* 0x000fe60008000000 */
[----:B------:R-:W-:Y:S03]  /*2340*/  UISETP.NE.AND UP0, UPT, UR14, UR38, UPT ;  /* 0x000000260e00728c */ /* 0x000fe6000bf05270 */
[----:B------:R2:W-:Y:S02]  /*2350*/  UTMALDG.4D.IM2COL.2CTA [UR8], [UR28], UR15, desc[UR44] ;  /* 0x00002c081c0073b4 */ /* 0x0005e4000825900f */
[----:B--2---:R-:W-:Y:S04]  /*2360*/  UMOV UR15, UR38 ;  /* 0x00000026000f7c82 */ /* 0x004fe80008000000 */
[----:B-1----:R-:W-:Y:S05]  /*2370*/  BRA.U UP0, `(.L_x_29) ;  /* 0xfffffff900fc7547 */ /* 0x002fea000b83ffff */
.L_x_23:
[----:B------:R-:W-:Y:S01]  /*2380*/  ULEA UR4, UR30, UR27, 0x3 ;  /* 0x0000001b1e047291 */ /* 0x000fe2000f8e18ff */
[----:B------:R-:W-:Y:S01]  /*2390*/  MOV R0, UR26 ;  /* 0x0000001a00007c02 */ /* 0x000fe20008000f00 */
[----:B------:R-:W-:Y:S01]  /*23a0*/  @!P1 SYNCS.ARRIVE.TRANS64.A1T0 RZ, [UR27+0x138], RZ ;  /* 0x000138ffffff99a7 */ /* 0x000fe2000810001b */
[----:B------:R-:W-:Y:S02]  /*23b0*/  UISETP.GT.AND UP0, UPT, UR57, UR56, UPT ;  /* 0x000000383900728c */ /* 0x000fe4000bf04270 */
[----:B------:R-:W-:-:S04]  /*23c0*/  SHF.L.U32 R0, R0, 0x1f, RZ ;  /* 0x0000001f00007819 */ /* 0x000fc800000006ff */
[----:B---34-:R1:W3:Y:S03]  /*23d0*/  SYNCS.PHASECHK.TRANS64.TRYWAIT P0, [UR4+0x80], R0 ;  /* 0x00008000ff0075a7 */ /* 0x0182e60008001104 */
[----:B------:R-:W-:Y:S05]  /*23e0*/  BRA.U !UP0, `(.L_x_30) ;  /* 0x00000005083c7547 */ /* 0x000fea000b800000 */
[----:B------:R-:W4:Y:S01]  /*23f0*/  LDCU.64 UR8, c[0x0][0x5b0] ;  /* 0x0000b600ff0877ac */ /* 0x000f220008000a00 */
[----:B------:R-:W4:Y:S01]  /*2400*/  LDCU.64 UR36, c[0x0][0x5d8] ;  /* 0x0000bb00ff2477ac */ /* 0x000f220008000a00 */
[----:B------:R-:W1:Y:S01]  /*2410*/  LDCU UR18, c[0x0][0x598] ;  /* 0x0000b300ff1277ac */ /* 0x000e620008000800 */
[----:B------:R-:W1:Y:S01]  /*2420*/  LDCU UR14, c[0x0][0x58c] ;  /* 0x0000b180ff0e77ac */ /* 0x000e620008000800 */
[----:B------:R-:W1:Y:S01]  /*2430*/  LDCU UR20, c[0x0][0x59c] ;  /* 0x0000b380ff1477ac */ /* 0x000e620008000800 */
[----:B------:R-:W1:Y:S01]  /*2440*/  LDCU UR19, c[0x0][0x5a0] ;  /* 0x0000b400ff1377ac */ /* 0x000e620008000800 */
[----:B----4-:R-:W-:Y:S01]  /*2450*/  UIMAD UR31, UR47, UR9, UR37 ;  /* 0x000000092f1f72a4 */ /* 0x010fe2000f8e0225 */
[----:B------:R-:W4:Y:S01]  /*2460*/  LDCU.64 UR16, c[0x0][0x590] ;  /* 0x0000b200ff1077ac */ /* 0x000f220008000a00 */
[----:B------:R-:W1:Y:S01]  /*2470*/  LDCU.64 UR6, c[0x0][0x5b8] ;  /* 0x0000b700ff0677ac */ /* 0x000e620008000a00 */
[----:B------:R-:W1:Y:S01]  /*2480*/  LDCU.64 UR4, c[0x0][0x5d0] ;  /* 0x0000ba00ff0477ac */ /* 0x000e620008000a00 */
[----:B------:R-:W-:-:S02]  /*2490*/  UIMAD UR36, UR52, UR8, UR36 ;  /* 0x00000008342472a4 */ /* 0x000fc4000f8e0224 */
[----:B------:R-:W-:Y:S02]  /*24a0*/  UIADD3 UR37, UPT, UPT, UR58, UR15, URZ ;  /* 0x0000000f3a257290 */ /* 0x000fe4000fffe0ff */
[----:B------:R-:W-:Y:S01]  /*24b0*/  UIADD3 UR42, UPT, UPT, UR34, 0x20, URZ ;  /* 0x00000020222a7890 */ /* 0x000fe2000fffe0ff */
[----:B------:R-:W-:-:S11]  /*24c0*/  UMOV UR11, UR30 ;  /* 0x0000001e000b7c82 */ /* 0x000fd60008000000 */
.L_x_36:
[----:B------:R-:W-:Y:S01]  /*24d0*/  @!P3 MOV R3, 0x6000 ;  /* 0x000060000003b802 */ /* 0x000fe20000000f00 */
[----:B------:R-:W-:Y:S01]  /*24e0*/  ULEA UR21, UR11, UR27, 0x3 ;  /* 0x0000001b0b157291 */ /* 0x000fe2000f8e18ff */
[----:B--23--:R-:W-:Y:S11]  /*24f0*/  @P0 BRA `(.L_x_31) ;  /* 0x0000000000100947 */ /* 0x00cff60003800000 */
[----:B-1----:R-:W-:Y:S04]  /*2500*/  MOV R0, UR26 ;  /* 0x0000001a00007c02 */ /* 0x002fe80008000f00 */
[----:B------:R-:W-:Y:S04]  /*2510*/  SHF.L.U32 R5, R0, 0x1f, RZ ;  /* 0x0000001f00057819 */ /* 0x000fe800000006ff */
[----:B------:R-:W1:Y:S02]  /*2520*/  SYNCS.PHASECHK.TRANS64.TRYWAIT P0, [UR21+0x80], R5 ;  /* 0x00008005ff0075a7 */ /* 0x000e640008001115 */
[----:B-1----:R-:W-:Y:S05]  /*2530*/  @!P0 BRA `(.L_x_32) ;  /* 0x0000006c004c8947 */ /* 0x002fea0003800000 */
.L_x_31:
[----:B------:R3:W-:Y:S01]  /*2540*/  @!P3 SYNCS.ARRIVE.TRANS64 RZ, [UR21], R3 ;  /* 0x00000003ffffb9a7 */ /* 0x0007e20008000015 */
[----:B------:R-:W-:Y:S04]  /*2550*/  ULOP3.LUT UR8, UR46, 0x2, URZ, 0xfc, !UPT ;  /* 0x000000022e087892 */ /* 0x000fe8000f8efcff */
[----:B------:R-:W-:Y:S09]  /*2560*/  UISETP.NE.AND UP0, UPT, UR8, 0x2, UPT ;  /* 0x000000020800788c */ /* 0x000ff2000bf05270 */
[----:B------:R-:W-:Y:S05]  /*2570*/  BRA.U UP0, `(.L_x_33) ;  /* 0x0000000100047547 */ /* 0x000fea000b800000 */
[----:B-12-4-:R-:W-:Y:S05]  /*2580*/  BPT.TRAP 0x1 ;  /* 0x000000040000795c */ /* 0x016fea0000300000 */
.L_x_33:
[----:B------:R-:W-:Y:S04]  /*2590*/  BSSY.RECONVERGENT B0, `(.L_x_34) ;  /* 0x0000003000007945 */ /* 0x000fe80003800200 */
[----:B------:R-:W-:Y:S05]  /*25a0*/  @P2 BRA `(.L_x_35) ;  /* 0x0000000000042947 */ /* 0x000fea0003800000 */
[----:B-12-4-:R-:W-:Y:S05]  /*25b0*/  BPT.TRAP 0x1 ;  /* 0x000000040000795c */ /* 0x016fea0000300000 */
.L_x_35:
[----:B-12-4-:R-:W-:Y:S05]  /*25c0*/  BSYNC.RECONVERGENT B0 ;  /* 0x0000000000007941 */ /* 0x016fea0003800200 */
.L_x_34:
[----:B------:R-:W-:Y:S02]  /*25d0*/  UIADD3 UR8, UPT, UPT, UR11, 0x1, URZ ;  /* 0x000000010b087890 */ /* 0x000fe4000fffe0ff */
[----:B------:R-:W-:Y:S02]  /*25e0*/  USHF.L.U32 UR35, UR15, 0x5, URZ ;  /* 0x000000050f237899 */ /* 0x000fe400080006ff */
[----:B------:R-:W-:Y:S02]  /*25f0*/  UISETP.NE.AND UP0, UPT, UR8, 0x10, UPT ;  /* 0x000000100800788c */ /* 0x000fe4000bf05270 */
[----:B------:R-:W-:Y:S02]  /*2600*/  UIADD3 UR22, UP1, UPT, UR48, 0x80, URZ ;  /* 0x0000008030167890 */ /* 0x000fe4000ff3e0ff */
[----:B------:R-:W-:Y:S02]  /*2610*/  USEL UR9, URZ, 0x1, UP0 ;  /* 0x00000001ff097887 */ /* 0x000fe40008000000 */
[----:B------:R-:W-:Y:S02]  /*2620*/  USEL UR30, UR8, URZ, UP0 ;  /* 0x000000ff081e7287 */ /* 0x000fe40008000000 */
[----:B------:R-:W-:Y:S02]  /*2630*/  ULOP3.LUT UR26, UR26, UR9, URZ, 0x3c, !UPT ;  /* 0x000000091a1a7292 */ /* 0x000fe4000f8e3cff */
[----:B------:R-:W-:Y:S02]  /*2640*/  ULEA UR8, UR30, UR27, 0x3 ;  /* 0x0000001b1e087291 */ /* 0x000fe4000f8e18ff */
[----:B------:R-:W-:Y:S02]  /*2650*/  UISETP.NE.AND UP0, UPT, UR14, 0x1, UPT ;  /* 0x000000010e00788c */ /* 0x000fe4000bf05270 */
[----:B------:R-:W-:Y:S01]  /*2660*/  ULEA UR24, UR11, UR27, 0xd ;  /* 0x0000001b0b187291 */ /* 0x000fe2000f8e68ff */
[----:B------:R-:W-:Y:S01]  /*2670*/  MOV R0, UR26 ;  /* 0x0000001a00007c02 */ /* 0x000fe20008000f00 */
[----:B------:R-:W-:Y:S02]  /*2680*/  UISETP.NE.AND UP2, UPT, UR18, 0x1, UPT ;  /* 0x000000011200788c */ /* 0x000fe4000bf45270 */
[----:B------:R-:W-:Y:S01]  /*2690*/  ULOP3.LUT UR33, UR21, 0xfefffff8, URZ, 0xc0, !UPT ;  /* 0xfefffff815217892 */ /* 0x000fe2000f8ec0ff */
[----:B---3--:R-:W-:Y:S01]  /*26a0*/  SHF.L.U32 R3, R0, 0x1f, RZ ;  /* 0x0000001f00037819 */ /* 0x008fe200000006ff */
[----:B------:R-:W-:Y:S02]  /*26b0*/  UIADD3.X UR23, UPT, UPT, URZ, UR49, URZ, UP1, !UPT ;  /* 0x00000031ff177290 */ /* 0x000fe40008ffe4ff */
[----:B------:R-:W-:Y:S01]  /*26c0*/  UIADD3 UR32, UPT, UPT, UR24, 0x6400, URZ ;  /* 0x0000640018207890 */ /* 0x000fe2000fffe0ff */
[----:B------:R1:W2:Y:S01]  /*26d0*/  SYNCS.PHASECHK.TRANS64.TRYWAIT P0, [UR8+0x80], R3 ;  /* 0x00008003ff0075a7 */ /* 0x0002a20008001108 */
[----:B------:R-:W-:Y:S02]  /*26e0*/  UIMAD.WIDE.U32 UR8, UR35, UR16, URZ ;  /* 0x00000010230872a5 */ /* 0x000fe4000f8e00ff */
[----:B------:R-:W-:Y:S02]  /*26f0*/  ULEA UR25, UR11, UR27, 0xc ;  /* 0x0000001b0b197291 */ /* 0x000fe4000f8e60ff */
[----:B------:R-:W-:Y:S02]  /*2700*/  USHF.R.U32.HI UR9, URZ, UR17, UR9 ;  /* 0x00000011ff097299 */ /* 0x000fe40008011609 */
[----:B------:R-:W-:Y:S02]  /*2710*/  UIADD3 UR40, UPT, UPT, UR24, 0x7400, URZ ;  /* 0x0000740018287890 */ /* 0x000fe4000fffe0ff */
[----:B------:R-:W-:Y:S02]  /*2720*/  USEL UR9, UR35, UR9, !UP0 ;  /* 0x0000000923097287 */ /* 0x000fe4000c000000 */
[----:B------:R-:W-:Y:S02]  /*2730*/  UIADD3 UR28, UP0, UPT, UR48, 0x180, URZ ;  /* 0x00000180301c7890 */ /* 0x000fe4000ff1e0ff */
[----:B------:R-:W-:Y:S02]  /*2740*/  UIMAD.WIDE.U32 UR12, UR9, UR20, URZ ;  /* 0x00000014090c72a5 */ /* 0x000fe4000f8e00ff */
[----:B------:R-:W-:Y:S02]  /*2750*/  UIADD3 UR11, UPT, UPT, -UR9, URZ, URZ ;  /* 0x000000ff090b7290 */ /* 0x000fe4000fffe1ff */
[----:B------:R-:W-:Y:S02]  /*2760*/  UPRMT UR21, UR36, 0x40, UR31 ;  /* 0x0000004024157896 */ /* 0x000fe4000800001f */
[----:B------:R-:W-:Y:S02]  /*2770*/  UIMAD UR11, UR14, UR11, UR35 ;  /* 0x0000000b0e0b72a4 */ /* 0x000fe4000f8e0223 */
[----:B------:R-:W-:Y:S02]  /*2780*/  UIADD3.X UR29, UPT, UPT, URZ, UR49, URZ, UP0, !UPT ;  /* 0x00000031ff1d7290 */ /* 0x000fe400087fe4ff */
[----:B------:R-:W-:Y:S02]  /*2790*/  UIMAD UR11, UR11, UR6, UR4 ;  /* 0x000000060b0b72a4 */ /* 0x000fe4000f8e0204 */
[----:B------:R-:W-:Y:S01]  /*27a0*/  UPRMT UR21, UR21, 0x5410, URZ ;  /* 0x0000541015157896 */ /* 0x000fe200080000ff */
[----:B------:R-:W-:Y:S01]  /*27b0*/  UMOV UR8, UR13 ;  /* 0x0000000d00087c82 */ /* 0x000fe20008000000 */
[----:B------:R-:W-:Y:S01]  /*27c0*/  UMOV UR44, 0x0 ;  /* 0x00000000002c7882 */ /* 0x000fe20000000000 */
[----:B------:R-:W-:Y:S01]  /*27d0*/  USHF.R.U32.HI UR8, URZ, UR19, UR8 ;  /* 0x00000013ff087299 */ /* 0x000fe20008011608 */
[----:B------:R-:W-:Y:S01]  /*27e0*/  UMOV UR45, 0x10000000 ;  /* 0x10000000002d7882 */ /* 0x000fe20000000000 */
[----:B------:R-:W-:Y:S01]  /*27f0*/  UMOV UR41, UR33 ;  /* 0x0000002100297c82 */ /* 0x000fe20008000000 */
[----:B------:R-:W-:Y:S01]  /*2800*/  UTMALDG.2D.2CTA [UR32], [UR22], desc[UR44] ;  /* 0x00002c20160075b4 */ /* 0x000fe20008209000 */
[----:B------:R-:W-:Y:S01]  /*2810*/  USEL UR13, UR9, UR8, !UP2 ;  /* 0x00000008090d7287 */ /* 0x000fe2000d000000 */
[----:B------:R-:W-:Y:S01]  /*2820*/  UMOV UR43, UR35 ;  /* 0x00000023002b7c82 */ /* 0x000fe20008000000 */
[----:B------:R-:W-:Y:S02]  /*2830*/  UIADD3 UR15, UPT, UPT, UR15, 0x1, URZ ;  /* 0x000000010f0f7890 */ /* 0x000fe4000fffe0ff */
[----:B------:R-:W-:Y:S01]  /*2840*/  UIADD3 UR8, UPT, UPT, -UR13, URZ, URZ ;  /* 0x000000ff0d087290 */ /* 0x000fe2000fffe1ff */
[----:B------:R-:W-:Y:S01]  /*2850*/  UTMALDG.2D.2CTA [UR40], [UR22], desc[UR44] ;  /* 0x00002c28160075b4 */ /* 0x000fe20008209000 */
[----:B------:R-:W-:Y:S02]  /*2860*/  UISETP.NE.AND UP0, UPT, UR15, UR37, UPT ;  /* 0x000000250f00728c */ /* 0x000fe4000bf05270 */
[----:B------:R-:W-:Y:S02]  /*2870*/  UIMAD UR9, UR18, UR8, UR9 ;  /* 0x00000008120972a4 */ /* 0x000fe4000f8e0209 */
[----:B------:R-:W-:Y:S02]  /*2880*/  UIADD3 UR8, UPT, UPT, UR25, 0x26400, URZ ;  /* 0x0002640019087890 */ /* 0x000fe4000fffe0ff */
[----:B------:R-:W-:Y:S03]  /*2890*/  UIMAD UR12, UR9, UR7, UR5 ;  /* 0x00000007090c72a4 */ /* 0x000fe6000f8e0205 */
[----:B------:R-:W-:Y:S06]  /*28a0*/  UMOV UR9, UR33 ;  /* 0x0000002100097c82 */ /* 0x000fec0008000000 */
[----:B------:R3:W-:Y:S02]  /*28b0*/  UTMALDG.4D.IM2COL.2CTA [UR8], [UR28], UR21, desc[UR44] ;  /* 0x00002c081c0073b4 */ /* 0x0007e40008259015 */
[----:B---3--:R-:W-:Y:S01]  /*28c0*/  UMOV UR11, UR30 ;  /* 0x0000001e000b7c82 */ /* 0x008fe20008000000 */
[----:B-1----:R-:W-:Y:S05]  /*28d0*/  BRA.U UP0, `(.L_x_36) ;  /* 0xfffffff900fc7547 */ /* 0x002fea000b83ffff */
.L_x_30:
[----:B------:R-:W-:Y:S01]  /*28e0*/  SHF.L.U32 R3, R2, 0x1f, RZ ;  /* 0x0000001f02037819 */ /* 0x000fe200000006ff */
[----:B------:R-:W-:-:S03]  /*28f0*/  NOP ;  /* 0x0000000000007918 */ /* 0x000fc60000000000 */
[----:B--23--:R-:W2:Y:S02]  /*2900*/  SYNCS.PHASECHK.TRANS64.TRYWAIT P0, [UR27+0x140], R3 ;  /* 0x00014003ff0075a7 */ /* 0x00cea4000800111b */
[----:B--2---:R-:W-:Y:S05]  /*2910*/  @!P0 BRA `(.L_x_37) ;  /* 0x00000068006c8947 */ /* 0x004fea0003800000 */
.L_x_142:
[----:B------:R-:W2:Y:S01]  /*2920*/  LDS.128 R4, [UR27+0x180] ;  /* 0x0001801bff047984 */ /* 0x000ea20008000c00 */
[----:B------:R-:W-:Y:S02]  /*2930*/  UIADD3 UR4, UPT, UPT, UR27, 0x148, URZ ;  /* 0x000001481b047890 */ /* 0x000fe4000fffe0ff */
[----:B------:R-:W-:Y:S01]  /*2940*/  UISETP.GE.AND UP0, UPT, UR39, 0x1, UPT ;  /* 0x000000012700788c */ /* 0x000fe2000bf06270 */
[----:B------:R-:W-:Y:S01]  /*2950*/  @!PT LDS RZ, [RZ] ;  /* 0x00000000fffff984 */ /* 0x000fe20000000800 */
[----:B------:R-:W-:Y:S01]  /*2960*/  @!PT LDS RZ, [RZ] ;  /* 0x00000000fffff984 */ /* 0x000fe20000000800 */
[----:B------:R-:W-:Y:S01]  /*2970*/  @!PT LDS RZ, [RZ] ;  /* 0x00000000fffff984 */ /* 0x000fe20000000800 */
[----:B------:R-:W-:Y:S01]  /*2980*/  @!PT LDS RZ, [RZ] ;  /* 0x00000000fffff984 */ /* 0x000fe20000000800 */
[----:B------:R3:W-:Y:S06]  /*2990*/  MEMBAR.ALL.CTA ;  /* 0x0000000000007992 */ /* 0x0007ec0000008000 */
[----:B---3--:R-:W3:Y:S01]  /*29a0*/  FENCE.VIEW.ASYNC.S ;  /* 0x00000000000073c6 */ /* 0x008ee20000000000 */
[----:B------:R-:W-:-:S09]  /*29b0*/  UPRMT UR4, URZ, 0x654, UR4 ;  /* 0x00000654ff047896 */ /* 0x000fd20008000004 */
[----:B---3--:R-:W-:Y:S01]  /*29c0*/  SYNCS.ARRIVE.TRANS64.RED.A1T0 RZ, [UR4], RZ ;  /* 0x000000ffffff79a7 */ /* 0x008fe20008100404 */
[----:B--2---:R-:W-:-:S13]  /*29d0*/  LOP3.LUT P0, RZ, R6, 0x1, RZ, 0xc0, !PT ;  /* 0x0000000106ff7812 */ /* 0x004fda000780c0ff */
[----:B------:R-:W-:Y:S01]  /*29e0*/  VOTEU.ANY UP1, P0 ;  /* 0x0000000000ff7886 */ /* 0x000fe20000020100 */
[----:B------:R-:W-:-:S13]  /*29f0*/  PLOP3.LUT P0, PT, PT, PT, UP1, 0x80, 0x8 ;  /* 0x000000000008781c */ /* 0x000fda0003f0f018 */
[----:B-1----:R-:W-:Y:S02]  /*2a00*/  @P0 MOV R0, R4 ;  /* 0x0000000400000202 */ /* 0x002fe40000000f00 */
[----:B------:R-:W-:Y:S02]  /*2a10*/  @P0 LOP3.LUT R4, R5, 0xffff, RZ, 0xc0, !PT ;  /* 0x0000ffff05040812 */ /* 0x000fe400078ec0ff */
[----:B------:R-:W-:Y:S02]  /*2a20*/  @P0 R2UR UR6, R0 ;  /* 0x00000000000602ca */ /* 0x000fe400000e0000 */
[----:B------:R-:W-:-:S11]  /*2a30*/  @P0 R2UR UR5, R4 ;  /* 0x00000000040502ca */ /* 0x000fd600000e0000 */
[----:B------:R-:W-:Y:S02]  /*2a40*/  @UP1 UMOV UR51, UR6 ;  /* 0x0000000600331c82 */ /* 0x000fe40008000000 */
[----:B------:R-:W-:Y:S01]  /*2a50*/  @UP1 UMOV UR50, UR5 ;  /* 0x0000000500321c82 */ /* 0x000fe20008000000 */
[----:B------:R-:W-:Y:S05]  /*2a60*/  BRA.U !UP0, `(.L_x_38) ;  /* 0x0000000108d47547 */ /* 0x000fea000b800000 */
[----:B------:R-:W1:Y:S01]  /*2a70*/  LDCU.128 UR16, c[0x0][0xb10] ;  /* 0x00016200ff1077ac */ /* 0x000e620008000c00 */
[----:B------:R-:W2:Y:S01]  /*2a80*/  LDCU UR21, c[0x0][0xb20] ;  /* 0x00016400ff1577ac */ /* 0x000ea20008000800 */
[----:B------:R-:W3:Y:S01]  /*2a90*/  LDCU UR20, c[0x0][0xb0c] ;  /* 0x00016180ff1477ac */ /* 0x000ee20008000800 */
[----:B------:R-:W4:Y:S01]  /*2aa0*/  LDCU.64 UR12, c[0x0][0xb28] ;  /* 0x00016500ff0c77ac */ /* 0x000f220008000a00 */
[----:B------:R-:W-:Y:S02]  /*2ab0*/  UISETP.NE.AND UP3, UPT, UR39, 0x1, UPT ;  /* 0x000000012700788c */ /* 0x000fe4000bf65270 */
[----:B-1----:R-:W-:Y:S02]  /*2ac0*/  UIMAD.WIDE.U32 UR4, UR54, UR19, URZ ;  /* 0x00000013360472a5 */ /* 0x002fe4000f8e00ff */
[----:B------:R-:W-:Y:S02]  /*2ad0*/  UIMAD.WIDE.U32 UR6, UR55, UR16, URZ ;  /* 0x00000010370672a5 */ /* 0x000fe4000f8e00ff */
[----:B------:R-:W-:-:S02]  /*2ae0*/  UISETP.NE.AND UP0, UPT, UR18, 0x1, UPT ;  /* 0x000000011200788c */ /* 0x000fc4000bf05270 */
[----:B------:R-:W-:Y:S01]  /*2af0*/  UIMAD.WIDE.U32 UR14, UR50, UR19, URZ ;  /* 0x00000013320e72a5 */ /* 0x000fe2000f8e00ff */
[----:B------:R-:W-:Y:S01]  /*2b00*/  UMOV UR4, UR5 ;  /* 0x0000000500047c82 */ /* 0x000fe20008000000 */
[----:B---3--:R-:W-:Y:S02]  /*2b10*/  UISETP.NE.AND UP2, UPT, UR20, 0x1, UPT ;  /* 0x000000011400788c */ /* 0x008fe4000bf45270 */
[----:B--2---:R-:W-:Y:S02]  /*2b20*/  USHF.R.U32.HI UR5, URZ, UR21, UR4 ;  /* 0x00000015ff057299 */ /* 0x004fe40008011604 */
[----:B------:R-:W-:Y:S01]  /*2b30*/  UIMAD.WIDE.U32 UR10, UR51, UR16, URZ ;  /* 0x00000010330a72a5 */ /* 0x000fe2000f8e00ff */
[----:B------:R-:W-:Y:S01]  /*2b40*/  UMOV UR4, UR7 ;  /* 0x0000000700047c82 */ /* 0x000fe20008000000 */
[----:B------:R-:W-:Y:S02]  /*2b50*/  USEL UR5, UR54, UR5, !UP0 ;  /* 0x0000000536057287 */ /* 0x000fe4000c000000 */
[----:B------:R-:W-:-:S02]  /*2b60*/  USHF.R.U32.HI UR4, URZ, UR17, UR4 ;  /* 0x00000011ff047299 */ /* 0x000fc40008011604 */
[----:B----4-:R-:W-:Y:S02]  /*2b70*/  UIMAD.WIDE.U32 UR8, UR5, UR12, URZ ;  /* 0x0000000c050872a5 */ /* 0x010fe4000f8e00ff */
[----:B------:R-:W-:Y:S01]  /*2b80*/  USEL UR6, UR55, UR4, !UP2 ;  /* 0x0000000437067287 */ /* 0x000fe2000d000000 */
[----:B------:R-:W-:Y:S02]  /*2b90*/  UMOV UR10, UR11 ;  /* 0x0000000b000a7c82 */ /* 0x000fe40008000000 */
[----:B------:R-:W-:Y:S01]  /*2ba0*/  UMOV UR4, UR15 ;  /* 0x0000000f00047c82 */ /* 0x000fe20008000000 */
[----:B------:R-:W-:Y:S01]  /*2bb0*/  UIMAD.WIDE.U32 UR14, UR6, UR12, URZ ;  /* 0x0000000c060e72a5 */ /* 0x000fe2000f8e00ff */
[----:B------:R-:W-:Y:S01]  /*2bc0*/  UMOV UR8, UR9 ;  /* 0x0000000900087c82 */ /* 0x000fe20008000000 */
[----:B------:R-:W-:Y:S02]  /*2bd0*/  USHF.R.U32.HI UR4, URZ, UR21, UR4 ;  /* 0x00000015ff047299 */ /* 0x000fe40008011604 */
[----:B------:R-:W-:-:S03]  /*2be0*/  @UP3 USHF.R.U32.HI UR5, URZ, UR13, UR8 ;  /* 0x0000000dff053299 */ /* 0x000fc60008011608 */
[----:B------:R-:W-:Y:S01]  /*2bf0*/  UMOV UR7, UR15 ;  /* 0x0000000f00077c82 */ /* 0x000fe20008000000 */
[----:B------:R-:W-:Y:S02]  /*2c00*/  USHF.R.U32.HI UR17, URZ, UR17, UR10 ;  /* 0x00000011ff117299 */ /* 0x000fe4000801160a */
[----:B------:R-:W-:Y:S02]  /*2c10*/  @UP3 USHF.R.U32.HI UR6, URZ, UR13, UR7 ;  /* 0x0000000dff063299 */ /* 0x000fe40008011607 */
[----:B------:R-:W-:Y:S02]  /*2c20*/  USEL UR4, UR50, UR4, !UP0 ;  /* 0x0000000432047287 */ /* 0x000fe4000c000000 */
[----:B------:R-:W-:Y:S02]  /*2c30*/  UIMAD UR7, UR39, UR5, URZ ;  /* 0x00000005270772a4 */ /* 0x000fe4000f8e02ff */
[----:B------:R-:W-:Y:S02]  /*2c40*/  USEL UR5, UR51, UR17, !UP2 ;  /* 0x0000001133057287 */ /* 0x000fe4000d000000 */
[----:B------:R-:W-:-:S02]  /*2c50*/  UIMAD UR10, UR39, UR6, URZ ;  /* 0x00000006270a72a4 */ /* 0x000fc4000f8e02ff */
[----:B------:R-:W-:Y:S02]  /*2c60*/  UISETP.GE.AND UP0, UPT, UR4, UR7, UPT ;  /* 0x000000070400728c */ /* 0x000fe4000bf06270 */
[----:B------:R-:W-:Y:S02]  /*2c70*/  UIMAD.WIDE.U32 UR8, UR4, UR12, URZ ;  /* 0x0000000c040872a5 */ /* 0x000fe4000f8e00ff */
[----:B------:R-:W-:Y:S02]  /*2c80*/  UISETP.GE.OR UP0, UPT, UR5, UR10, UP0 ;  /* 0x0000000a0500728c */ /* 0x000fe40008706670 */
[----:B------:R-:W-:-:S03]  /*2c90*/  UIMAD.WIDE.U32 UR10, UR5, UR12, URZ ;  /* 0x0000000c050a72a5 */ /* 0x000fc6000f8e00ff */
[----:B------:R-:W-:Y:S01]  /*2ca0*/  UMOV UR7, UR9 ;  /* 0x0000000900077c82 */ /* 0x000fe20008000000 */
[----:B------:R-:W-:Y:S02]  /*2cb0*/  UIADD3 UR9, UPT, UPT, -UR4, URZ, URZ ;  /* 0x000000ff04097290 */ /* 0x000fe4000fffe1ff */
[----:B------:R-:W-:Y:S02]  /*2cc0*/  USHF.R.U32.HI UR7, URZ, UR13, UR7 ;  /* 0x0000000dff077299 */ /* 0x000fe40008011607 */
[----:B------:R-:W-:Y:S02]  /*2cd0*/  UIMAD UR10, UR18, UR9, UR50 ;  /* 0x00000009120a72a4 */ /* 0x000fe4000f8e0232 */
[----:B------:R-:W-:Y:S01]  /*2ce0*/  USEL UR7, UR4, UR7, !UP3 ;  /* 0x0000000704077287 */ /* 0x000fe2000d800000 */
[----:B------:R-:W-:Y:S01]  /*2cf0*/  @!UP0 UMOV UR8, UR11 ;  /* 0x0000000b00088c82 */ /* 0x000fe20008000000 */
[----:B------:R-:W-:Y:S02]  /*2d00*/  UIADD3 UR11, UPT, UPT, -UR5, URZ, URZ ;  /* 0x000000ff050b7290 */ /* 0x000fe4000fffe1ff */
[----:B------:R-:W-:-:S02]  /*2d10*/  @!UP0 USHF.R.U32.HI UR8, URZ, UR13, UR8 ;  /* 0x0000000dff088299 */ /* 0x000fc40008011608 */
[----:B------:R-:W-:Y:S02]  /*2d20*/  UIADD3 UR9, UPT, UPT, -UR7, URZ, URZ ;  /* 0x000000ff07097290 */ /* 0x000fe4000fffe1ff */
[----:B------:R-:W-:Y:S02]  /*2d30*/  @!UP0 USEL UR8, UR5, UR8, !UP3 ;  /* 0x0000000805088287 */ /* 0x000fe4000d800000 */
[----:B------:R-:W-:Y:S02]  /*2d40*/  UIMAD UR9, UR39, UR9, UR4 ;  /* 0x00000009270972a4 */ /* 0x000fe4000f8e0204 */
[----:B------:R-:W-:Y:S02]  /*2d50*/  @!UP0 UIADD3 UR7, UPT, UPT, UR7, -UR8, URZ ;  /* 0x8000000807078290 */ /* 0x000fe4000fffe0ff */
[----:B------:R-:W-:Y:S02]  /*2d60*/  @!UP0 UIMAD UR8, UR9, UR6, UR8 ;  /* 0x00000006090882a4 */ /* 0x000fe4000f8e0208 */
[----:B------:R-:W-:-:S02]  /*2d70*/  @!UP0 UIMAD UR4, UR39, UR7, UR5 ;  /* 0x00000007270482a4 */ /* 0x000fc4000f8e0205 */
[----:B------:R-:W-:Y:S02]  /*2d80*/  UIMAD UR6, UR20, UR11, UR51 ;  /* 0x0000000b140672a4 */ /* 0x000fe4000f8e0233 */
[----:B------:R-:W-:Y:S01]  /*2d90*/  UIMAD UR50, UR4, UR18, UR10 ;  /* 0x00000012043272a4 */ /* 0x000fe2000f8e020a */
[----:B------:R-:W-:Y:S02]  /*2da0*/  @!UP0 UMOV UR5, UR8 ;  /* 0x0000000800058c82 */ /* 0x000fe40008000000 */
[----:B------:R-:W-:-:S12]  /*2db0*/  UIMAD UR51, UR5, UR20, UR6 ;  /* 0x00000014053372a4 */ /* 0x000fd8000f8e0206 */
.L_x_38:
[----:B------:R-:W1:Y:S02]  /*2dc0*/  LDCU UR4, c[0x0][0xb30] ;  /* 0x00016600ff0477ac */ /* 0x000e640008000800 */
[----:B-1----:R-:W-:-:S09]  /*2dd0*/  UISETP.NE.AND UP0, UPT, UR4, 0x1, UPT ;  /* 0x000000010400788c */ /* 0x002fd2000bf05270 */
[----:B------:R-:W-:Y:S05]  /*2de0*/  BRA.U UP0, `(.L_x_39) ;  /* 0x0000000100447547 */ /* 0x000fea000b800000 */
[----:B------:R-:W1:Y:S01]  /*2df0*/  LDCU.128 UR8, c[0x0][0xb10] ;  /* 0x00016200ff0877ac */ /* 0x000e620008000c00 */
[----:B------:R-:W2:Y:S01]  /*2e00*/  LDCU UR12, c[0x0][0xb0c] ;  /* 0x00016180ff0c77ac */ /* 0x000ea20008000800 */
[----:B------:R-:W3:Y:S01]  /*2e10*/  LDCU UR13, c[0x0][0xb20] ;  /* 0x00016400ff0d77ac */ /* 0x000ee20008000800 */
[----:B-1----:R-:W-:Y:S02]  /*2e20*/  UIMAD.WIDE.U32 UR6, UR51, UR8, URZ ;  /* 0x00000008330672a5 */ /* 0x002fe4000f8e00ff */
[----:B------:R-:W-:Y:S02]  /*2e30*/  UIMAD.WIDE.U32 UR4, UR50, UR11, URZ ;  /* 0x0000000b320472a5 */ /* 0x000fe4000f8e00ff */
[----:B--2---:R-:W-:Y:S02]  /*2e40*/  UISETP.NE.AND UP2, UPT, UR12, 0x1, UPT ;  /* 0x000000010c00788c */ /* 0x004fe4000bf45270 */
[----:B------:R-:W-:Y:S01]  /*2e50*/  UISETP.NE.AND UP0, UPT, UR10, 0x1, UPT ;  /* 0x000000010a00788c */ /* 0x000fe2000bf05270 */
[----:B------:R-:W-:-:S02]  /*2e60*/  UMOV UR6, UR7 ;  /* 0x0000000700067c82 */ /* 0x000fc40008000000 */
[----:B------:R-:W-:Y:S01]  /*2e70*/  UMOV UR4, UR5 ;  /* 0x0000000500047c82 */ /* 0x000fe20008000000 */
[----:B------:R-:W-:Y:S02]  /*2e80*/  USHF.R.U32.HI UR6, URZ, UR9, UR6 ;  /* 0x00000009ff067299 */ /* 0x000fe40008011606 */
[----:B---3--:R-:W-:Y:S02]  /*2e90*/  USHF.R.U32.HI UR4, URZ, UR13, UR4 ;  /* 0x0000000dff047299 */ /* 0x008fe40008011604 */
[----:B------:R-:W-:Y:S02]  /*2ea0*/  USEL UR5, UR51, UR6, !UP2 ;  /* 0x0000000633057287 */ /* 0x000fe4000d000000 */
[----:B------:R-:W-:-:S04]  /*2eb0*/  USEL UR4, UR50, UR4, !UP0 ;  /* 0x0000000432047287 */ /* 0x000fc8000c000000 */
[----:B------:R-:W-:Y:S02]  /*2ec0*/  UIADD3 UR6, UPT, UPT, UR5, -UR4, URZ ;  /* 0x8000000405067290 */ /* 0x000fe4000fffe0ff */
[----:B------:R-:W-:Y:S02]  /*2ed0*/  UIADD3 UR4, UPT, UPT, -UR5, UR4, URZ ;  /* 0x0000000405047290 */ /* 0x000fe4000fffe1ff */
[----:B------:R-:W-:Y:S02]  /*2ee0*/  UIMAD UR50, UR6, UR10, UR50 ;  /* 0x0000000a063272a4 */ /* 0x000fe4000f8e0232 */
[----:B------:R-:W-:-:S12]  /*2ef0*/  UIMAD UR51, UR4, UR12, UR51 ;  /* 0x0000000c043372a4 */ /* 0x000fd8000f8e0233 */
.L_x_39:
[----:B------:R-:W-:Y:S02]  /*2f00*/  R2UR UR5, R64 ;  /* 0x00000000400572ca */ /* 0x000fe400000e0000 */
[----:B------:R-:W-:Y:S02]  /*2f10*/  R2UR UR4, R63 ;  /* 0x000000003f0472ca */ /* 0x000fe400000e0000 */
[----:B------:R-:W-:Y:S02]  /*2f20*/  PLOP3.LUT P1, PT, PT, PT, PT, 0x80, 0x8 ;  /* 0x000000000008781c */ /* 0x000fe40003f2f070 */
[----:B------:R-:W-:-:S07]  /*2f30*/  LOP3.LUT R2, R2, 0x1, RZ, 0x3c, !PT ;  /* 0x0000000102027812 */ /* 0x000fce00078e3cff */
[----:B------:R-:W-:Y:S02]  /*2f40*/  UIADD3 UR21, UPT, UPT, UR51, UR5, URZ ;  /* 0x0000000533157290 */ /* 0x000fe4000fffe0ff */
[----:B------:R-:W-:Y:S01]  /*2f50*/  UIADD3 UR19, UPT, UPT, UR50, UR4, URZ ;  /* 0x0000000432137290 */ /* 0x000fe2000fffe0ff */
[----:B------:R-:W-:Y:S11]  /*2f60*/  BRA.U UP1, `(.L_x_40) ;  /* 0xffffffe901787547 */ /* 0x000ff6000b83ffff */
[----:B------:R-:W-:Y:S01]  /*2f70*/  UIADD3 UR27, UPT, UPT, UR27, 0x80, URZ ;  /* 0x000000801b1b7890 */ /* 0x000fe2000fffe0ff */
[----:B------:R-:W-:-:S03]  /*2f80*/  MOV R3, UR26 ;  /* 0x0000001a00037c02 */ /* 0x000fc60008000f00 */
[----:B------:R-:W-:Y:S01]  /*2f90*/  ULEA UR4, UR30, UR27, 0x3 ;  /* 0x0000001b1e047291 */ /* 0x000fe2000f8e18ff */
[----:B------:R-:W-:-:S08]  /*2fa0*/  SHF.L.U32 R3, R3, 0x1f, RZ ;  /* 0x0000001f03037819 */ /* 0x000fd000000006ff */
[----:B------:R-:W1:Y:S02]  /*2fb0*/  SYNCS.PHASECHK.TRANS64.TRYWAIT P0, [UR4], R3 ;  /* 0x00000003ff0075a7 */ /* 0x000e640008001104 */
[----:B-1----:R-:W-:Y:S05]  /*2fc0*/  @!P0 BRA `(.L_x_41) ;  /* 0x0000006000d88947 */ /* 0x002fea0003800000 */
.L_x_144:
[----:B------:R-:W-:-:S04]  /*2fd0*/  UIADD3 UR4, UPT, UPT, UR30, 0x1, URZ ;  /* 0x000000011e047890 */ /* 0x000fc8000fffe0ff */
[----:B------:R-:W-:-:S04]  /*2fe0*/  UISETP.NE.AND UP0, UPT, UR4, 0x10, UPT ;  /* 0x000000100400788c */ /* 0x000fc8000bf05270 */
[----:B------:R-:W-:Y:S02]  /*2ff0*/  USEL UR5, URZ, 0x1, UP0 ;  /* 0x00000001ff057887 */ /* 0x000fe40008000000 */
[----:B------:R-:W-:Y:S02]  /*3000*/  USEL UR4, UR4, URZ, UP0 ;  /* 0x000000ff04047287 */ /* 0x000fe40008000000 */
[----:B------:R-:W-:Y:S02]  /*3010*/  ULOP3.LUT UR6, UR26, UR5, URZ, 0x3c, !UPT ;  /* 0x000000051a067292 */ /* 0x000fe4000f8e3cff */
[----:B------:R-:W-:-:S04]  /*3020*/  ULEA UR5, UR4, UR27, 0x3 ;  /* 0x0000001b04057291 */ /* 0x000fc8000f8e18ff */
[----:B-1----:R-:W-:-:S04]  /*3030*/  MOV R3, UR6 ;  /* 0x0000000600037c02 */ /* 0x002fc80008000f00 */
[----:B------:R-:W-:-:S04]  /*3040*/  SHF.L.U32 R3, R3, 0x1f, RZ ;  /* 0x0000001f03037819 */ /* 0x000fc800000006ff */
[----:B------:R-:W1:Y:S02]  /*3050*/  SYNCS.PHASECHK.TRANS64.TRYWAIT P0, [UR5], R3 ;  /* 0x00000003ff0075a7 */ /* 0x000e640008001105 */
[----:B-1----:R-:W-:Y:S05]  /*3060*/  @!P0 BRA `(.L_x_42) ;  /* 0x0000006000c88947 */ /* 0x002fea0003800000 */
.L_x_146:
        /* <DEDUP_REMOVED lines=10> */
.L_x_148:
        /* <DEDUP_REMOVED lines=10> */
.L_x_150:
        /* <DEDUP_REMOVED lines=10> */
.L_x_152:
        /* <DEDUP_REMOVED lines=10> */
.L_x_154:
        /* <DEDUP_REMOVED lines=10> */
.L_x_156:
        /* <DEDUP_REMOVED lines=10> */
.L_x_158:
        /* <DEDUP_REMOVED lines=10> */
.L_x_160:
        /* <DEDUP_REMOVED lines=10> */
.L_x_162:
        /* <DEDUP_REMOVED lines=10> */
.L_x_164:
        /* <DEDUP_REMOVED lines=10> */
.L_x_166:
        /* <DEDUP_REMOVED lines=10> */
.L_x_168:
        /* <DEDUP_REMOVED lines=10> */
.L_x_170:
        /* <DEDUP_REMOVED lines=10> */
.L_x_172:
[----:B------:R-:W-:-:S04]  /*3890*/  UIADD3 UR4, UPT, UPT, UR4, 0x1, URZ ;  /* 0x0000000104047890 */ /* 0x000fc8000fffe0ff */
[----:B------:R-:W-:-:S04]  /*38a0*/  UISETP.NE.AND UP0, UPT, UR4, 0x10, UPT ;  /* 0x000000100400788c */ /* 0x000fc8000bf05270 */
[----:B------:R-:W-:Y:S02]  /*38b0*/  USEL UR5, URZ, 0x1, UP0 ;  /* 0x00000001ff057887 */ /* 0x000fe40008000000 */
[----:B------:R-:W-:Y:S02]  /*38c0*/  USEL UR4, UR4, URZ, UP0 ;  /* 0x000000ff04047287 */ /* 0x000fe40008000000 */
[----:B------:R-:W-:Y:S02]  /*38d0*/  ULOP3.LUT UR5, UR6, UR5, URZ, 0x3c, !UPT ;  /* 0x0000000506057292 */ /* 0x000fe4000f8e3cff */
[----:B------:R-:W-:-:S04]  /*38e0*/  ULEA UR4, UR4, UR27, 0x3 ;  /* 0x0000001b04047291 */ /* 0x000fc8000f8e18ff */
[----:B------:R-:W-:Y:S02]  /*38f0*/  IMAD.U32 R2, RZ, RZ, UR5 ;  /* 0x00000005ff027e24 */ /* 0x000fe4000f8e00ff */
[----:B-1----:R-:W-:-:S03]  /*3900*/  MOV R0, UR4 ;  /* 0x0000000400007c02 */ /* 0x002fc60008000f00 */
[----:B------:R-:W-:-:S07]  /*3910*/  SHF.L.U32 R3, R2, 0x1f, RZ ;  /* 0x0000001f02037819 */ /* 0x000fce00000006ff */
.L_x_56:
[----:B-1----:R1:W2:Y:S02]  /*3920*/  SYNCS.PHASECHK.TRANS64.TRYWAIT P0, [R0+URZ], R3 ;  /* 0x00000003000075a7 */ /* 0x0022a400080011ff */
[----:B--2---:R-:W-:Y:S05]  /*3930*/  @!P0 NANOSLEEP.SYNCS 0x989680 ;  /* 0x009896800000895d */ /* 0x004fea0003900000 */
[----:B------:R-:W2:Y:S02]  /*3940*/  @!P0 SYNCS.PHASECHK.TRANS64 P0, [R0+URZ], R3 ;  /* 0x00000003000085a7 */ /* 0x000ea400080010ff */
[----:B--2---:R-:W-:Y:S05]  /*3950*/  @P0 EXIT ;  /* 0x000000000000094d */ /* 0x004fea0003800000 */
[----:B------:R-:W-:Y:S05]  /*3960*/  BRA `(.L_x_56) ;  /* 0xfffffffc00ec7947 */ /* 0x000fea000383ffff */
.L_x_22:
[----:B------:R-:W2:Y:S02]  /*3970*/  S2UR UR4, SR_CgaCtaId ;  /* 0x00000000000479c3 */ /* 0x000ea40000008800 */
[----:B--2---:R-:W-:-:S04]  /*3980*/  UISETP.NE.AND UP0, UPT, UR4, URZ, UPT ;  /* 0x000000ff0400728c */ /* 0x004fc8000bf05270 */
[----:B------:R-:W-:-:S09]  /*3990*/  UISETP.NE.OR UP0, UPT, UR18, 0x1, UP0 ;  /* 0x000000011200788c */ /* 0x000fd20008705670 */
[----:B------:R-:W-:Y:S05]  /*39a0*/  BRA.U UP0, `(.L_x_57) ;  /* 0x0000000100b47547 */ /* 0x000fea000b800000 */
[----:B------:R-:W2:Y:S01]  /*39b0*/  S2UR UR5, SR_CgaCtaId ;  /* 0x00000000000579c3 */ /* 0x000ea20000008800 */
[----:B------:R-:W-:Y:S01]  /*39c0*/  UMOV UR4, 0x400 ;  /* 0x0000040000047882 */ /* 0x000fe20000000000 */
[----:B------:R-:W-:Y:S01]  /*39d0*/  HFMA2 R2, -RZ, RZ, 0, 5.9604644775390625e-08 ;  /* 0x00000001ff027431 */ /* 0x000fe200000001ff */
[----:B------:R-:W-:Y:S01]  /*39e0*/  ISETP.GE.U32.AND P0, PT, R3, 0x2, PT ;  /* 0x000000020300780c */ /* 0x000fe20003f06070 */
[----:B------:R-:W-:Y:S01]  /*39f0*/  IMAD.MOV.U32 R8, RZ, RZ, RZ ;  /* 0x000000ffff087224 */ /* 0x000fe200078e00ff */
[----:B--2---:R-:W-:-:S04]  /*3a00*/  ULEA UR4, UR5, UR4, 0x18 ;  /* 0x0000000405047291 */ /* 0x004fc8000f8ec0ff */
[----:B------:R-:W-:Y:S02]  /*3a10*/  UIADD3 UR5, UPT, UPT, UR4, 0x148, URZ ;  /* 0x0000014804057890 */ /* 0x000fe4000fffe0ff */
[----:B------:R-:W-:Y:S02]  /*3a20*/  UIADD3 UR8, UPT, UPT, UR4, 0x140, URZ ;  /* 0x0000014004087890 */ /* 0x000fe4000fffe0ff */
[----:B------:R-:W-:-:S12]  /*3a30*/  UPRMT UR5, URZ, 0x654, UR5 ;  /* 0x00000654ff057896 */ /* 0x000fd80008000005 */
.L_x_60:
[----:B------:R-:W-:Y:S01]  /*3a40*/  SHF.L.U32 R7, R2, 0x1f, RZ ;  /* 0x0000001f02077819 */ /* 0x000fe200000006ff */
[----:B------:R-:W-:Y:S02]  /*3a50*/  IMAD.U32 R4, RZ, RZ, UR8 ;  /* 0x00000008ff047e24 */ /* 0x000fe4000f8e00ff */
[----:B------:R-:W-:Y:S01]  /*3a60*/  @!P0 IMAD.MOV.U32 R5, RZ, RZ, 0x10 ;  /* 0x00000010ff058424 */ /* 0x000fe200078e00ff */
[----:B------:R-:W2:Y:S02]  /*3a70*/  SYNCS.PHASECHK.TRANS64.TRYWAIT P1, [UR4+0x148], R7 ;  /* 0x00014807ff0075a7 */ /* 0x000ea40008021104 */
[----:B------:R-:W-:-:S04]  /*3a80*/  PRMT R9, R3, 0x654, R4 ;  /* 0x0000065403097816 */ /* 0x000fc80000000004 */
[----:B------:R-:W-:Y:S01]  /*3a90*/  SEL R0, R9, R0, !P0 ;  /* 0x0000000009007207 */ /* 0x000fe20004000000 */
[----:B--2---:R-:W-:Y:S06]  /*3aa0*/  @!P1 BRA `(.L_x_58) ;  /* 0x0000005c00889947 */ /* 0x004fec0003800000 */
.L_x_174:
[----:B------:R-:W-:Y:S01]  /*3ab0*/  UIADD3 UR6, UPT, UPT, UR4, 0x180, URZ ;  /* 0x0000018004067890 */ /* 0x000fe2000fffe0ff */
[----:B------:R3:W-:Y:S01]  /*3ac0*/  @!P0 SYNCS.ARRIVE.TRANS64.RED RZ, [R0+URZ], R5 ;  /* 0x0000000500ff89a7 */ /* 0x0007e200080004ff */
[----:B------:R-:W-:Y:S01]  /*3ad0*/  UIADD3 UR7, UPT, UPT, UR4, 0x140, URZ ;  /* 0x0000014004077890 */ /* 0x000fe2000fffe0ff */
[----:B------:R-:W-:-:S08]  /*3ae0*/  LOP3.LUT R2, R2, 0x1, RZ, 0x3c, !PT ;  /* 0x0000000102027812 */ /* 0x000fd000078e3cff */
[----:B------:R-:W-:Y:S06]  /*3af0*/  UGETNEXTWORKID.BROADCAST [UR6], [UR7] ;  /* 0x00000000060073ca */ /* 0x000fec0008000100 */
[----:B---3--:R-:W-:-:S04]  /*3b00*/  SHF.L.U32 R5, R8, 0x1f, RZ ;  /* 0x0000001f08057819 */ /* 0x008fc800000006ff */
[----:B------:R-:W3:Y:S02]  /*3b10*/  SYNCS.PHASECHK.TRANS64.TRYWAIT P1, [UR4+0x140], R5 ;  /* 0x00014005ff0075a7 */ /* 0x000ee40008021104 */
[----:B---3--:R-:W-:Y:S05]  /*3b20*/  @!P1 BRA `(.L_x_59) ;  /* 0x0000005c00809947 */ /* 0x008fea0003800000 */
.L_x_176:
[----:B--2---:R-:W2:Y:S01]  /*3b30*/  LDS.128 R4, [UR4+0x180] ;  /* 0x00018004ff047984 */ /* 0x004ea20008000c00 */
[----:B------:R-:W-:Y:S01]  /*3b40*/  LOP3.LUT R8, R8, 0x1, RZ, 0x3c, !PT ;  /* 0x0000000108087812 */ /* 0x000fe200078e3cff */
[----:B------:R-:W-:Y:S01]  /*3b50*/  @!PT LDS RZ, [RZ] ;  /* 0x00000000fffff984 */ /* 0x000fe20000000800 */
[----:B------:R-:W-:Y:S01]  /*3b60*/  @!PT LDS RZ, [RZ] ;  /* 0x00000000fffff984 */ /* 0x000fe20000000800 */
[----:B------:R-:W-:Y:S01]  /*3b70*/  @!PT LDS RZ, [RZ] ;  /* 0x00000000fffff984 */ /* 0x000fe20000000800 */
[----:B------:R-:W-:Y:S01]  /*3b80*/  @!PT LDS RZ, [RZ] ;  /* 0x00000000fffff984 */ /* 0x000fe20000000800 */
[----:B------:R3:W-:Y:S06]  /*3b90*/  MEMBAR.ALL.CTA ;  /* 0x0000000000007992 */ /* 0x0007ec0000008000 */
[----:B---3--:R-:W3:Y:S02]  /*3ba0*/  FENCE.VIEW.ASYNC.S ;  /* 0x00000000000073c6 */ /* 0x008ee40000000000 */
[----:B---3--:R-:W-:Y:S01]  /*3bb0*/  SYNCS.ARRIVE.TRANS64.RED.A1T0 RZ, [UR5], RZ ;  /* 0x000000ffffff79a7 */ /* 0x008fe20008100405 */
[----:B--2---:R-:W-:-:S13]  /*3bc0*/  LOP3.LUT P1, RZ, R6, 0x1, RZ, 0xc0, !PT ;  /* 0x0000000106ff7812 */ /* 0x004fda000782c0ff */
[----:B------:R-:W-:Y:S05]  /*3bd0*/  @P1 BRA `(.L_x_60) ;  /* 0xfffffffc00981947 */ /* 0x000fea000383ffff */
[----:B------:R-:W-:-:S04]  /*3be0*/  SHF.L.U32 R0, R2, 0x1f, RZ ;  /* 0x0000001f02007819 */ /* 0x000fc800000006ff */
[----:B------:R-:W2:Y:S02]  /*3bf0*/  SYNCS.PHASECHK.TRANS64 P0, [UR4+0x148], R0 ;  /* 0x00014800ff0075a7 */ /* 0x000ea40008001004 */
[----:B-12---:R-:W-:Y:S05]  /*3c00*/  @P0 EXIT ;  /* 0x000000000000094d */ /* 0x006fea0003800000 */
[----:B------:R-:W-:-:S07]  /*3c10*/  MOV R0, UR4 ;  /* 0x0000000400007c02 */ /* 0x000fce0008000f00 */
.L_x_61:
[----:B-1----:R-:W-:-:S04]  /*3c20*/  SHF.L.U32 R3, R2, 0x1f, RZ ;  /* 0x0000001f02037819 */ /* 0x002fc800000006ff */
[----:B------:R1:W2:Y:S03]  /*3c30*/  SYNCS.PHASECHK.TRANS64.TRYWAIT P0, [R0+URZ+0x148], R3 ;  /* 0x00014803000075a7 */ /* 0x0002a600080011ff */
[----:B--2---:R-:W-:Y:S05]  /*3c40*/  @!P0 NANOSLEEP.SYNCS 0x989680 ;  /* 0x009896800000895d */ /* 0x004fea0003900000 */
[----:B------:R-:W2:Y:S02]  /*3c50*/  @!P0 SYNCS.PHASECHK.TRANS64 P0, [R0+URZ+0x148], R3 ;  /* 0x00014803000085a7 */ /* 0x000ea400080010ff */
[----:B--2---:R-:W-:Y:S05]  /*3c60*/  @P0 EXIT ;  /* 0x000000000000094d */ /* 0x004fea0003800000 */
[----:B------:R-:W-:Y:S05]  /*3c70*/  BRA `(.L_x_61) ;  /* 0xfffffffc00e87947 */ /* 0x000fea000383ffff */
.L_x_57:
[----:B------:R-:W-:Y:S05]  /*3c80*/  BRA.U UP4, `(.L_x_62) ;  /* 0x0000001104a07547 */ /* 0x000fea000b800000 */
[----:B------:R-:W2:Y:S01]  /*3c90*/  S2UR UR4, SR_CgaCtaId ;  /* 0x00000000000479c3 */ /* 0x000ea20000008800 */
[----:B------:R-:W-:Y:S01]  /*3ca0*/  UMOV UR5, 0x40 ;  /* 0x0000004000057882 */ /* 0x000fe20000000000 */
[----:B------:R-:W-:Y:S01]  /*3cb0*/  NOP ;  /* 0x0000000000007918 */ /* 0x000fe20000000000 */
[----:B------:R-:W-:Y:S01]  /*3cc0*/  UMOV UR6, 0x400 ;  /* 0x0000040000067882 */ /* 0x000fe20000000000 */
[----:B--2---:R-:W-:Y:S02]  /*3cd0*/  ULEA UR5, UR4, UR5, 0x18 ;  /* 0x0000000504057291 */ /* 0x004fe4000f8ec0ff */
[----:B------:R-:W-:-:S07]  /*3ce0*/  ULEA UR6, UR4, UR6, 0x18 ;  /* 0x0000000604067291 */ /* 0x000fce000f8ec0ff */
[----:B------:R-:W2:Y:S02]  /*3cf0*/  LDS.U8 R3, [UR5+0x1c] ;  /* 0x00001c05ff037984 */ /* 0x000ea40008000000 */
[----:B--2---:R-:W-:-:S13]  /*3d00*/  ISETP.NE.AND P0, PT, R3, RZ, PT ;  /* 0x000000ff0300720c */ /* 0x004fda0003f05270 */
[----:B------:R-:W-:Y:S05]  /*3d10*/  @P0 BRA `(.L_x_63) ;  /* 0x0000000400080947 */ /* 0x000fea0003800000 */
[----:B------:R-:W-:Y:S02]  /*3d20*/  UISETP.NE.U32.AND UP1, UPT, UR41, 0x1, UPT ;  /* 0x000000012900788c */ /* 0x000fe4000bf25070 */
[----:B------:R-:W-:-:S07]  /*3d30*/  UIADD3 UR7, UPT, UPT, UR5, 0x8, URZ ;  /* 0x0000000805077890 */ /* 0x000fce000fffe0ff */
[----:B------:R-:W-:Y:S05]  /*3d40*/  BRA.U !UP1, `(.L_x_64) ;  /* 0x00000001099c7547 */ /* 0x000fea000b800000 */
[----:B------:R-:W-:Y:S01]  /*3d50*/  ELECT P0, URZ, PT ;  /* 0x0000000000ff782f */ /* 0x000fe20003800000 */
[----:B------:R-:W-:-:S12]  /*3d60*/  BSSY B0, `(.L_x_64) ;  /* 0x0000025000007945 */ /* 0x000fd80003800000 */
[----:B------:R-:W-:Y:S05]  /*3d70*/  @!P0 BRA `(.L_x_65) ;  /* 0x00000000008c8947 */ /* 0x000fea0003800000 */
[----:B------:R-:W-:-:S05]  /*3d80*/  UMOV UR4, 0x10 ;  /* 0x0000001000047882 */ /* 0x000fca0000000000 */
[----:B------:R-:W-:Y:S04]  /*3d90*/  DEPBAR.LE SB2, 0x36 ;  /* 0x0000ad800000791a */ /* 0x000fe80000000000 */
[----:B------:R-:W2:Y:S02]  /*3da0*/  UTCATOMSWS.2CTA.FIND_AND_SET.ALIGN UP0, UR4, UR4 ;  /* 0x00000004000475e3 */ /* 0x000ea40008200800 */
[----:B--2---:R-:W-:Y:S01]  /*3db0*/  MOV R10, UR4 ;  /* 0x00000004000a7c02 */ /* 0x004fe20008000f00 */
[----:B------:R-:W-:Y:S06]  /*3dc0*/  BRA.U UP0, `(.L_x_66) ;  /* 0x0000000100187547 */ /* 0x000fec000b800000 */
.L_x_67:
[----:B------:R-:W-:Y:S05]  /*3dd0*/  NANOSLEEP 0x64 ;  /* 0x000000640000795d */ /* 0x000fea0003800000 */
[----:B------:R-:W-:-:S05]  /*3de0*/  UMOV UR4, 0x10 ;  /* 0x0000001000047882 */ /* 0x000fca0000000000 */
[----:B------:R-:W-:Y:S04]  /*3df0*/  DEPBAR.LE SB2, 0x36 ;  /* 0x0000ad800000791a */ /* 0x000fe80000000000 */
[----:B------:R-:W2:Y:S02]  /*3e00*/  UTCATOMSWS.2CTA.FIND_AND_SET.ALIGN UP0, UR4, UR4 ;  /* 0x00000004000475e3 */ /* 0x000ea40008200800 */
[----:B--2---:R-:W-:Y:S01]  /*3e10*/  MOV R10, UR4 ;  /* 0x00000004000a7c02 */ /* 0x004fe20008000f00 */
[----:B------:R-:W-:Y:S05]  /*3e20*/  BRA.U !UP0, `(.L_x_67) ;  /* 0xfffffffd08e87547 */ /* 0x000fea000b83ffff */
.L_x_66:
[----:B------:R-:W2:Y:S01]  /*3e30*/  LDS R6, [UR5+0x10] ;  /* 0x00001005ff067984 */ /* 0x000ea20008000800 */
[----:B------:R-:W-:Y:S01]  /*3e40*/  IMAD.U32 R3, RZ, RZ, UR6 ;  /* 0x00000006ff037e24 */ /* 0x000fe2000f8e00ff */
[----:B------:R-:W-:-:S03]  /*3e50*/  MOV R4, UR40 ;  /* 0x0000002800047c02 */ /* 0x000fc60008000f00 */
[----:B------:R-:W-:Y:S01]  /*3e60*/  VIADD R3, R3, 0x190 ;  /* 0x0000019003037836 */ /* 0x000fe20000000000 */
[----:B--2---:R-:W-:-:S04]  /*3e70*/  SHF.L.U32 R6, R6, 0x1f, RZ ;  /* 0x0000001f06067819 */ /* 0x004fc800000006ff */
[----:B------:R-:W2:Y:S02]  /*3e80*/  SYNCS.PHASECHK.TRANS64.TRYWAIT P0, [UR5+0x8], R6 ;  /* 0x00000806ff0075a7 */ /* 0x000ea40008001105 */
[----:B--2---:R-:W-:Y:S05]  /*3e90*/  @P0 BRA `(.L_x_68) ;  /* 0x0000000000080947 */ /* 0x004fea0003800000 */
[----:B------:R-:W2:Y:S02]  /*3ea0*/  SYNCS.PHASECHK.TRANS64.TRYWAIT P0, [UR5+0x8], R6 ;  /* 0x00000806ff0075a7 */ /* 0x000ea40008001105 */
[----:B--2---:R-:W-:Y:S05]  /*3eb0*/  @!P0 BRA `(.L_x_69) ;  /* 0x0000005800b48947 */ /* 0x004fea0003800000 */
.L_x_68:
[----:B------:R-:W-:Y:S01]  /*3ec0*/  PRMT R4, R4, 0x654, R3 ;  /* 0x0000065404047816 */ /* 0x000fe20000000003 */
[----:B------:R-:W-:Y:S01]  /*3ed0*/  HFMA2 R3, -RZ, RZ, 0, 5.9604644775390625e-08 ;  /* 0x00000001ff037431 */ /* 0x000fe200000001ff */
[----:B------:R-:W-:Y:S01]  /*3ee0*/  UPRMT UR4, UR40, 0x654, UR7 ;  /* 0x0000065428047896 */ /* 0x000fe20008000007 */
[----:B------:R-:W-:Y:S02]  /*3ef0*/  IMAD.MOV.U32 R7, RZ, RZ, 0xffff ;  /* 0x0000ffffff077424 */ /* 0x000fe400078e00ff */
[----:B--2---:R-:W-:Y:S02]  /*3f00*/  IMAD.MOV.U32 R6, RZ, RZ, 0x4 ;  /* 0x00000004ff067424 */ /* 0x004fe400078e00ff */
[----:B------:R-:W-:Y:S01]  /*3f10*/  IMAD.SHL.U32 R9, R10, 0x20, RZ ;  /* 0x000000200a097824 */ /* 0x000fe200078e00ff */
[----:B------:R-:W-:Y:S02]  /*3f20*/  MOV R5, UR4 ;  /* 0x0000000400057c02 */ /* 0x000fe40008000f00 */
[-C--:B------:R-:W-:Y:S01]  /*3f30*/  SHF.L.U32 R8, R7, R10.reuse, RZ ;  /* 0x0000000a07087219 */ /* 0x080fe200000006ff */
[----:B------:R2:W-:Y:S01]  /*3f40*/  SYNCS.ARRIVE.TRANS64.RED RZ, [UR4], R6 ;  /* 0x00000006ffff79a7 */ /* 0x0005e20008000404 */
[----:B------:R-:W-:Y:S01]  /*3f50*/  SHF.L.U32 R7, R3, R10, RZ ;  /* 0x0000000a03077219 */ /* 0x000fe200000006ff */
[----:B------:R2:W-:Y:S04]  /*3f60*/  STS [UR6+0x190], R9 ;  /* 0x00019009ff007988 */ /* 0x0005e80008000806 */
[----:B------:R2:W-:Y:S04]  /*3f70*/  STAS [R4.64], R10 ;  /* 0x0000000a04007dbd */ /* 0x0005e8000c0008ff */
[----:B------:R2:W-:Y:S04]  /*3f80*/  ATOMS.OR RZ, [UR5+0x14], R8 ;  /* 0x00001408ffff798c */ /* 0x0005e8000b000005 */
[----:B------:R2:W-:Y:S04]  /*3f90*/  ATOMS.OR RZ, [UR5+0x18], R7 ;  /* 0x00001807ffff798c */ /* 0x0005e8000b000005 */
[----:B------:R2:W-:Y:S02]  /*3fa0*/  ATOMS.XOR RZ, [UR5+0x10], R3 ;  /* 0x00001003ffff798c */ /* 0x0005e4000b800005 */
.L_x_65:
[----:B-1----:R-:W-:Y:S05]  /*3fb0*/  BSYNC B0 ;  /* 0x0000000000007941 */ /* 0x002fea0003800000 */
.L_x_64:
[----:B------:R-:W-:Y:S05]  /*3fc0*/  BRA.U UP1, `(.L_x_70) ;  /* 0x00000001016c7547 */ /* 0x000fea000b800000 */
[----:B------:R-:W-:-:S03]  /*3fd0*/  UMOV UR4, 0xffffffff ;  /* 0xffffffff00047882 */ /* 0x000fc60000000000 */
[----:B------:R-:W-:Y:S05]  /*3fe0*/  BRA.DIV UR4, `(.L_x_71) ;  /* 0x0000005a04807947 */ /* 0x000fea000b800000 */
[----:B------:R-:W-:-:S13]  /*3ff0*/  ELECT P6, URZ, PT ;  /* 0x0000000000ff782f */ /* 0x000fda00038c0000 */
.L_x_179:
[----:B------:R-:W-:Y:S05]  /*4000*/  @!P6 BRA `(.L_x_70) ;  /* 0x00000000005ce947 */ /* 0x000fea0003800000 */
[----:B--2---:R-:W2:Y:S02]  /*4010*/  LDS R4, [UR5+0x10] ;  /* 0x00001005ff047984 */ /* 0x004ea40008000800 */
[----:B--2---:R-:W-:-:S04]  /*4020*/  SHF.L.U32 R4, R4, 0x1f, RZ ;  /* 0x0000001f04047819 */ /* 0x004fc800000006ff */
[----:B------:R-:W2:Y:S02]  /*4030*/  SYNCS.PHASECHK.TRANS64.TRYWAIT P0, [UR5+0x8], R4 ;  /* 0x00000804ff0075a7 */ /* 0x000ea40008001105 */
[----:B--2---:R-:W-:Y:S05]  /*4040*/  @P0 BRA `(.L_x_72) ;  /* 0x0000000000080947 */ /* 0x004fea0003800000 */
[----:B------:R-:W2:Y:S02]  /*4050*/  SYNCS.PHASECHK.TRANS64.TRYWAIT P0, [UR5+0x8], R4 ;  /* 0x00000804ff0075a7 */ /* 0x000ea40008001105 */
[----:B--2---:R-:W-:Y:S05]  /*4060*/  @!P0 BRA `(.L_x_73) ;  /* 0x0000005800808947 */ /* 0x004fea0003800000 */
.L_x_72:
[----:B------:R-:W3:Y:S01]  /*4070*/  LDS R6, [UR6+0x190] ;  /* 0x00019006ff067984 */ /* 0x000ee20008000800 */
[----:B--2---:R-:W-:Y:S02]  /*4080*/  HFMA2 R3, -RZ, RZ, 0, 5.9604644775390625e-08 ;  /* 0x00000001ff037431 */ /* 0x004fe400000001ff */
[----:B------:R-:W-:Y:S01]  /*4090*/  IMAD.MOV.U32 R4, RZ, RZ, 0xffff ;  /* 0x0000ffffff047424 */ /* 0x000fe200078e00ff */
[----:B------:R-:W-:Y:S01]  /*40a0*/  UPRMT UR4, UR40, 0x654, UR7 ;  /* 0x0000065428047896 */ /* 0x000fe20008000007 */
[----:B---3--:R-:W-:-:S03]  /*40b0*/  IMAD.SHL.U32 R5, R6, 0x20, RZ ;  /* 0x0000002006057824 */ /* 0x008fc600078e00ff */
[-C--:B------:R-:W-:Y:S02]  /*40c0*/  SHF.L.U32 R4, R4, R6.reuse, RZ ;  /* 0x0000000604047219 */ /* 0x080fe400000006ff */
[----:B------:R-:W-:Y:S01]  /*40d0*/  SHF.L.U32 R6, R3, R6, RZ ;  /* 0x0000000603067219 */ /* 0x000fe200000006ff */
[----:B------:R3:W-:Y:S04]  /*40e0*/  STS [UR6+0x190], R5 ;  /* 0x00019005ff007988 */ /* 0x0007e80008000806 */
[----:B------:R3:W-:Y:S04]  /*40f0*/  ATOMS.OR RZ, [UR5+0x14], R4 ;  /* 0x00001404ffff798c */ /* 0x0007e8000b000005 */
[----:B------:R3:W-:Y:S01]  /*4100*/  ATOMS.OR RZ, [UR5+0x18], R6 ;  /* 0x00001806ffff798c */ /* 0x0007e2000b000005 */
[----:B------:R-:W-:Y:S03]  /*4110*/  SYNCS.ARRIVE.TRANS64.RED.A1T0 RZ, [UR4], RZ ;  /* 0x000000ffffff79a7 */ /* 0x000fe60008100404 */
[----:B------:R3:W-:Y:S01]  /*4120*/  ATOMS.XOR RZ, [UR5+0x10], R3 ;  /* 0x00001003ffff798c */ /* 0x0007e2000b800005 */
[----:B------:R-:W-:Y:S05]  /*4130*/  BRA `(.L_x_70) ;  /* 0x0000000000107947 */ /* 0x000fea0003800000 */
.L_x_63:
[----:B------:R-:W-:Y:S02]  /*4140*/  MOV R3, 0xffffffff ;  /* 0xffffffff00037802 */ /* 0x000fe40000000f00 */
[----:B------:R-:W-:-:S03]  /*4150*/  MOV R4, 0x4180 ;  /* 0x0000418000047802 */ /* 0x000fc60000000f00 */
[----:B------:R2:W-:Y:S04]  /*4160*/  STS [UR6+0x190], R3 ;  /* 0x00019003ff007988 */ /* 0x0005e80008000806 */
[----:B-12--5:R-:W-:Y:S05]  /*4170*/  CALL.REL.NOINC `($__internal_1_$__cuda_sm10x_tcgen05_guardrail_trap_phase_invalid_during_alloc) ;  /* 0x0000005c00bc7944 */ /* 0x026fea0003c00000 */
.L_x_70:
[----:B------:R-:W-:Y:S05]  /*4180*/  WARPSYNC.ALL ;  /* 0x0000000000007948 */ /* 0x000fea0003800000 */
[----:B------:R-:W4:Y:S01]  /*4190*/  S2UR UR21, SR_CgaCtaId ;  /* 0x00000000001579c3 */ /* 0x000f220000008800 */
[----:B------:R-:W-:Y:S01]  /*41a0*/  UMOV UR4, 0x400 ;  /* 0x0000040000047882 */ /* 0x000fe20000000000 */
[----:B------:R-:W-:-:S06]  /*41b0*/  NOP ;  /* 0x0000000000007918 */ /* 0x000fcc0000000000 */
[----:B------:R-:W-:Y:S06]  /*41c0*/  BAR.ARV 0x6, 0xa0 ;  /* 0x0182800000007b1d */ /* 0x000fec0000002000 */
[----:B------:R-:W1:Y:S01]  /*41d0*/  LDCU UR7, c[0x0][0x390] ;  /* 0x00007200ff0777ac */ /* 0x000e620008000800 */
[----:B------:R-:W-:Y:S01]  /*41e0*/  LOP3.LUT R2, R2, 0xffff, RZ, 0xc0, !PT ;  /* 0x0000ffff02027812 */ /* 0x000fe200078ec0ff */
[----:B------:R-:W-:Y:S01]  /*41f0*/  IMAD.MOV.U32 R11, RZ, RZ, 0x1 ;  /* 0x00000001ff0b7424 */ /* 0x000fe200078e00ff */
[----:B------:R-:W-:Y:S01]  /*4200*/  LOP3.LUT R0, R0, 0xffff, RZ, 0xc0, !PT ;  /* 0x0000ffff00007812 */ /* 0x000fe200078ec0ff */
[----:B--2---:R-:W-:Y:S01]  /*4210*/  IMAD.MOV.U32 R10, RZ, RZ, RZ ;  /* 0x000000ffff0a7224 */ /* 0x004fe200078e00ff */
[----:B------:R-:W-:Y:S01]  /*4220*/  R2UR UR22, R2 ;  /* 0x00000000021672ca */ /* 0x000fe200000e0000 */
[----:B------:R-:W-:Y:S01]  /*4230*/  IMAD.MOV.U32 R8, RZ, RZ, RZ ;  /* 0x000000ffff087224 */ /* 0x000fe200078e00ff */
[----:B------:R-:W-:Y:S01]  /*4240*/  R2UR UR37, R0 ;  /* 0x00000000002572ca */ /* 0x000fe200000e0000 */
[----:B------:R-:W-:Y:S01]  /*4250*/  UMOV UR25, URZ ;  /* 0x000000ff00197c82 */ /* 0x000fe20008000000 */
[----:B------:R-:W-:Y:S01]  /*4260*/  UMOV UR18, URZ ;  /* 0x000000ff00127c82 */ /* 0x000fe20008000000 */
[----:B----4-:R-:W-:-:S02]  /*4270*/  ULEA UR21, UR21, UR4, 0x18 ;  /* 0x0000000415157291 */ /* 0x010fc4000f8ec0ff */
[----:B------:R-:W-:Y:S02]  /*4280*/  UISETP.NE.AND UP4, UPT, UR41, URZ, UPT ;  /* 0x000000ff2900728c */ /* 0x000fe4000bf85270 */
[----:B------:R-:W-:Y:S02]  /*4290*/  UIADD3 UR5, UPT, UPT, UR21, 0x6400, URZ ;  /* 0x0000640015057890 */ /* 0x000fe4000fffe0ff */
[----:B------:R-:W-:Y:S02]  /*42a0*/  UIADD3 UR6, UPT, UPT, UR21, 0x26400, URZ ;  /* 0x0002640015067890 */ /* 0x000fe4000fffe0ff */
[----:B-1----:R-:W-:Y:S01]  /*42b0*/  UIADD3 UR7, UPT, UPT, UR7, 0x1f, URZ ;  /* 0x0000001f07077890 */ /* 0x002fe2000fffe0ff */
[----:B---3--:R-:W1:Y:S01]  /*42c0*/  LDS R3, [UR21+0x190] ;  /* 0x00019015ff037984 */ /* 0x008e620008000800 */
[----:B------:R-:W-:Y:S02]  /*42d0*/  USHF.R.U32.HI UR5, URZ, 0x4, UR5 ;  /* 0x00000004ff057899 */ /* 0x000fe40008011605 */
[----:B------:R-:W-:-:S02]  /*42e0*/  USHF.R.S32.HI UR4, URZ, 0x1f, UR7 ;  /* 0x0000001fff047899 */ /* 0x000fc40008011407 */
[----:B------:R-:W-:Y:S02]  /*42f0*/  UIADD3 UR36, UPT, UPT, UR21, 0x148, URZ ;  /* 0x0000014815247890 */ /* 0x000fe4000fffe0ff */
[----:B------:R-:W-:Y:S02]  /*4300*/  ULEA.HI UR4, UR4, UR7, URZ, 0x5 ;  /* 0x0000000704047291 */ /* 0x000fe4000f8f28ff */
[----:B------:R-:W-:Y:S02]  /*4310*/  USHF.R.U32.HI UR6, URZ, 0x4, UR6 ;  /* 0x00000004ff067899 */ /* 0x000fe40008011606 */
[----:B------:R-:W-:Y:S02]  /*4320*/  USHF.R.S32.HI UR27, URZ, 0x5, UR4 ;  /* 0x00000005ff1b7899 */ /* 0x000fe40008011404 */
[----:B------:R-:W-:Y:S02]  /*4330*/  ULOP3.LUT UR23, UR5, 0x3fff, URZ, 0xc0, !UPT ;  /* 0x00003fff05177892 */ /* 0x000fe4000f8ec0ff */
[----:B------:R-:W-:-:S02]  /*4340*/  UISETP.LT.AND UP0, UPT, UR27, 0x1, UPT ;  /* 0x000000011b00788c */ /* 0x000fc4000bf01270 */
[----:B------:R-:W-:Y:S02]  /*4350*/  UPRMT UR36, URZ, 0x654, UR36 ;  /* 0x00000654ff247896 */ /* 0x000fe40008000024 */
[----:B------:R-:W-:Y:S02]  /*4360*/  USEL UR38, UR27, 0x1, !UP0 ;  /* 0x000000011b267887 */ /* 0x000fe4000c000000 */
[----:B------:R-:W-:Y:S02]  /*4370*/  ULOP3.LUT UR24, UR6, 0x3fff, URZ, 0xc0, !UPT ;  /* 0x00003fff06187892 */ /* 0x000fe4000f8ec0ff */
[----:B------:R-:W-:Y:S02]  /*4380*/  ULOP3.LUT UR23, UR23, 0x1000000, URZ, 0xfc, !UPT ;  /* 0x0100000017177892 */ /* 0x000fe4000f8efcff */
[----:B------:R-:W-:Y:S01]  /*4390*/  UIADD3 UR38, UPT, UPT, -UR38, URZ, URZ ;  /* 0x000000ff26267290 */ /* 0x000fe2000fffe1ff */
[----:B------:R-:W-:Y:S01]  /*43a0*/  UMOV UR34, 0x0 ;  /* 0x0000000000227882 */ /* 0x000fe20000000000 */
[----:B------:R-:W-:Y:S01]  /*43b0*/  UMOV UR35, 0x8118910 ;  /* 0x0811891000237882 */ /* 0x000fe20000000000 */
[----:B------:R-:W-:Y:S01]  /*43c0*/  UMOV UR32, 0x0 ;  /* 0x0000000000207882 */ /* 0x000fe20000000000 */
[----:B------:R-:W-:Y:S01]  /*43d0*/  UMOV UR33, 0x8118910 ;  /* 0x0811891000217882 */ /* 0x000fe20000000000 */
[----:B------:R-:W-:Y:S01]  /*43e0*/  UMOV UR30, 0x0 ;  /* 0x00000000001e7882 */ /* 0x000fe20000000000 */
[----:B------:R-:W-:Y:S01]  /*43f0*/  UMOV UR31, 0x8118910 ;  /* 0x08118910001f7882 */ /* 0x000fe20000000000 */
[----:B------:R-:W-:Y:S01]  /*4400*/  UMOV UR28, 0x0 ;  /* 0x00000000001c7882 */ /* 0x000fe20000000000 */
[----:B------:R-:W-:Y:S01]  /*4410*/  UMOV UR29, 0x8118910 ;  /* 0x08118910001d7882 */ /* 0x000fe20000000000 */
[C---:B-1----:R-:W-:Y:S01]  /*4420*/  VIADD R5, R3.reuse, 0x20 ;  /* 0x0000002003057836 */ /* 0x042fe20000000000 */
[----:B------:R-:W-:-:S04]  /*4430*/  LOP3.LUT R4, R3, 0xffff, RZ, 0xc0, !PT ;  /* 0x0000ffff03047812 */ /* 0x000fc800078ec0ff */
[----:B------:R-:W-:-:S05]  /*4440*/  LOP3.LUT R5, R5, 0xffff, RZ, 0xc0, !PT ;  /* 0x0000ffff05057812 */ /* 0x000fca00078ec0ff */
[----:B------:R1:W-:Y:S02]  /*4450*/  STL.64 [R1], R4 ;  /* 0x0000000401007387 */ /* 0x0003e40000100a00 */
.L_x_82:
[----:B-1----:R-:W-:-:S04]  /*4460*/  SHF.L.U32 R5, R10, 0x1f, RZ ;  /* 0x0000001f0a057819 */ /* 0x002fc800000006ff */
[----:B------:R-:W1:Y:S02]  /*4470*/  SYNCS.PHASECHK.TRANS64.TRYWAIT P0, [UR21+0x140], R5 ;  /* 0x00014005ff0075a7 */ /* 0x000e640008001115 */
[----:B-12-4-:R-:W-:Y:S05]  /*4480*/  @!P0 BRA `(.L_x_74) ;  /* 0x0000005400908947 */ /* 0x016fea0003800000 */
.L_x_181:
[----:B-1----:R-:W1:Y:S01]  /*4490*/  LDS.128 R4, [UR21+0x180] ;  /* 0x00018015ff047984 */ /* 0x002e620008000c00 */
[----:B------:R-:W-:Y:S01]  /*44a0*/  ULEA UR26, UR25, UR21, 0x3 ;  /* 0x00000015191a7291 */ /* 0x000fe2000f8e18ff */
[----:B------:R-:W-:Y:S01]  /*44b0*/  @!PT LDS RZ, [RZ] ;  /* 0x00000000fffff984 */ /* 0x000fe20000000800 */
[----:B------:R-:W-:Y:S01]  /*44c0*/  @!PT LDS RZ, [RZ] ;  /* 0x00000000fffff984 */ /* 0x000fe20000000800 */
[----:B------:R-:W-:Y:S01]  /*44d0*/  @!PT LDS RZ, [RZ] ;  /* 0x00000000fffff984 */ /* 0x000fe20000000800 */
[----:B------:R-:W-:Y:S01]  /*44e0*/  @!PT LDS RZ, [RZ] ;  /* 0x00000000fffff984 */ /* 0x000fe20000000800 */
[----:B------:R2:W-:Y:S06]  /*44f0*/  MEMBAR.ALL.CTA ;  /* 0x0000000000007992 */ /* 0x0005ec0000008000 */
[----:B--2---:R-:W2:Y:S02]  /*4500*/  FENCE.VIEW.ASYNC.S ;  /* 0x00000000000073c6 */ /* 0x004ea40000000000 */
[----:B--2---:R-:W-:Y:S01]  /*4510*/  SYNCS.ARRIVE.TRANS64.RED.A1T0 RZ, [UR36], RZ ;  /* 0x000000ffffff79a7 */ /* 0x004fe20008100424 */
[----:B------:R-:W-:Y:S05]  /*4520*/  BRA.U UP4, `(.L_x_75) ;  /* 0x00000001040c7547 */ /* 0x000fea000b800000 */
[----:B------:R-:W-:-:S04]  /*4530*/  SHF.L.U32 R9, R11, 0x1f, RZ ;  /* 0x0000001f0b097819 */ /* 0x000fc800000006ff */
[----:B------:R-:W2:Y:S02]  /*4540*/  SYNCS.PHASECHK.TRANS64.TRYWAIT P0, [UR26+0x160], R9 ;  /* 0x00016009ff0075a7 */ /* 0x000ea4000800111a */
[----:B--2---:R-:W-:Y:S05]  /*4550*/  @!P0 BRA `(.L_x_76) ;  /* 0x0000005400748947 */ /* 0x004fea0003800000 */
.L_x_75:
[----:B------:R-:W-:Y:S05]  /*4560*/  BRA.U UP4, `(.L_x_77) ;  /* 0x00000005040c7547 */ /* 0x000fea000b800000 */
[----:B------:R-:W3:Y:S02]  /*4570*/  LDCU UR4, c[0x0][0x390] ;  /* 0x00007200ff0477ac */ /* 0x000ee40008000800 */
[----:B---3--:R-:W-:-:S09]  /*4580*/  UISETP.GE.AND UP0, UPT, UR4, 0x1, UPT ;  /* 0x000000010400788c */ /* 0x008fd2000bf06270 */
[----:B------:R-:W-:Y:S05]  /*4590*/  BRA.U !UP0, `(.L_x_78) ;  /* 0x0000000108f47547 */ /* 0x000fea000b800000 */
[----:B------:R-:W-:Y:S01]  /*45a0*/  ULEA UR4, UR25, UR48, 0x2 ;  /* 0x0000003019047291 */ /* 0x000fe2000f8e10ff */
[----:B--2---:R-:W-:-:S08]  /*45b0*/  SHF.L.U32 R0, R8, 0x1f, RZ ;  /* 0x0000001f08007819 */ /* 0x004fd000000006ff */
[----:B------:R-:W5:Y:S01]  /*45c0*/  LDL R2, [UR4] ;  /* 0x00000004ff027983 */ /* 0x000f620008100800 */
[----:B------:R-:W-:Y:S02]  /*45d0*/  ULEA UR4, UR18, UR21, 0x3 ;  /* 0x0000001512047291 */ /* 0x000fe4000f8e18ff */
[----:B------:R-:W-:Y:S01]  /*45e0*/  UPLOP3.LUT UP2, UPT, UPT, UPT, UPT, 0x40, 0x4 ;  /* 0x000000000004789c */ /* 0x000fe20003f4e870 */
[----:B------:R-:W-:Y:S01]  /*45f0*/  UMOV UR20, UR38 ;  /* 0x0000002600147c82 */ /* 0x000fe20008000000 */
[----:B------:R-:W-:-:S05]  /*4600*/  UMOV UR19, UR27 ;  /* 0x0000001b00137c82 */ /* 0x000fca0008000000 */
[----:B------:R2:W3:Y:S01]  /*4610*/  SYNCS.PHASECHK.TRANS64.TRYWAIT P2, [UR4], R0 ;  /* 0x00000000ff0075a7 */ /* 0x0004e20008041104 */
[----:B------:R-:W-:-:S05]  /*4620*/  UMOV UR4, UR18 ;  /* 0x0000001200047c82 */ /* 0x000fca0008000000 */
.L_x_81:
[----:B------:R-:W-:Y:S02]  /*4630*/  UIADD3 UR20, UPT, UPT, UR20, 0x1, URZ ;  /* 0x0000000114147890 */ /* 0x000fe4000fffe0ff */
[----:B------:R-:W-:Y:S02]  /*4640*/  ULEA UR17, UR4, UR21, 0x3 ;  /* 0x0000001504117291 */ /* 0x000fe4000f8e18ff */
[----:B------:R-:W-:Y:S01]  /*4650*/  UISETP.NE.AND UP3, UPT, UR20, URZ, UPT ;  /* 0x000000ff1400728c */ /* 0x000fe2000bf65270 */
[----:B--234-:R-:W-:Y:S10]  /*4660*/  @P2 BRA `(.L_x_79) ;  /* 0x00000000000c2947 */ /* 0x01cff40003800000 */
[----:B------:R-:W-:Y:S04]  /*4670*/  SHF.L.U32 R9, R8, 0x1f, RZ ;  /* 0x0000001f08097819 */ /* 0x000fe800000006ff */
[----:B------:R-:W3:Y:S02]  /*4680*/  SYNCS.PHASECHK.TRANS64.TRYWAIT P0, [UR17], R9 ;  /* 0x00000009ff0075a7 */ /* 0x000ee40008001111 */
[----:B---3--:R-:W-:Y:S05]  /*4690*/  @!P0 BRA `(.L_x_80) ;  /* 0x00000054003c8947 */ /* 0x008fea0003800000 */
.L_x_79:
[----:B------:R-:W-:Y:S01]  /*46a0*/  UISETP.NE.AND UP0, UPT, UR19, 0x1, UPT ;  /* 0x000000011300788c */ /* 0x000fe2000bf05270 */
[----:B------:R-:W-:Y:S01]  /*46b0*/  PLOP3.LUT P2, PT, PT, PT, PT, 0x80, 0x8 ;  /* 0x000000000008781c */ /* 0x000fe20003f4f070 */
[----:B------:R-:W-:Y:S02]  /*46c0*/  UIADD3 UR5, UPT, UPT, UR4, 0x1, URZ ;  /* 0x0000000104057890 */ /* 0x000fe4000fffe0ff */
[----:B------:R-:W-:Y:S02]  /*46d0*/  ULEA UR10, UR4, UR24, 0x8 ;  /* 0x00000018040a7291 */ /* 0x000fe4000f8e40ff */
[----:B------:R-:W-:Y:S01]  /*46e0*/  UISETP.NE.AND UP1, UPT, UR5, 0x10, UPT ;  /* 0x000000100500788c */ /* 0x000fe2000bf25270 */
[----:B------:R-:W-:Y:S01]  /*46f0*/  PLOP3.LUT P0, PT, PT, PT, UP0, 0x80, 0x8 ;  /* 0x000000000008781c */ /* 0x000fe20003f0f008 */
[----:B------:R-:W-:Y:S02]  /*4700*/  ULEA UR14, UR4, UR23, 0x9 ;  /* 0x00000017040e7291 */ /* 0x000fe4000f8e48ff */
[----:B------:R-:W-:Y:S02]  /*4710*/  USEL UR6, URZ, 0x1, UP1 ;  /* 0x00000001ff067887 */ /* 0x000fe40008800000 */
[----:B------:R-:W-:Y:S01]  /*4720*/  USEL UR18, UR5, URZ, UP1 ;  /* 0x000000ff05127287 */ /* 0x000fe20008800000 */
[----:B------:R-:W-:Y:S11]  /*4730*/  ELECT P1, URZ, PT ;  /* 0x0000000000ff782f */ /* 0x000ff60003820000 */
[----:B------:R-:W-:Y:S02]  /*4740*/  @!UPT UIADD3 URZ, UPT, UPT, URZ, URZ, URZ ;  /* 0x000000fffffff290 */ /* 0x000fe4000fffe0ff */
[----:B-----5:R-:W-:Y:S01]  /*4750*/  @P1 R2UR.BROADCAST UR4, R2 ;  /* 0x00000000020412ca */ /* 0x020fe200008e0000 */
[----:B------:R-:W-:Y:S01]  /*4760*/  @UP0 ULEA UR5, UR18, UR21, 0x3 ;  /* 0x0000001512050291 */ /* 0x000fe2000f8e18ff */
[----:B------:R-:W-:Y:S01]  /*4770*/  LOP3.LUT R8, R8, UR6, RZ, 0x3c, !PT ;  /* 0x0000000608087c12 */ /* 0x000fe2000f8e3cff */
[----:B------:R-:W-:Y:S02]  /*4780*/  UIADD3 UR8, UPT, UPT, UR10, 0x40, URZ ;  /* 0x000000400a087890 */ /* 0x000fe4000fffe0ff */
[----:B------:R-:W-:Y:S01]  /*4790*/  UIADD3 UR6, UPT, UPT, UR14, 0x40, URZ ;  /* 0x000000400e067890 */ /* 0x000fe2000fffe0ff */
[----:B--2---:R-:W-:Y:S01]  /*47a0*/  @P0 SHF.L.U32 R0, R8, 0x1f, RZ ;  /* 0x0000001f08000819 */ /* 0x004fe200000006ff */
[----:B------:R-:W-:Y:S02]  /*47b0*/  UIADD3 UR12, UPT, UPT, UR10, 0x80, URZ ;  /* 0x000000800a0c7890 */ /* 0x000fe4000fffe0ff */
[----:B------:R-:W-:Y:S01]  /*47c0*/  UIADD3 UR19, UPT, UPT, UR19, -0x1, URZ ;  /* 0xffffffff13137890 */ /* 0x000fe2000fffe0ff */
[----:B------:R4:W2:Y:S01]  /*47d0*/  @P0 SYNCS.PHASECHK.TRANS64.TRYWAIT P2, [UR5], R0 ;  /* 0x00000000ff0005a7 */ /* 0x0008a20008041105 */
[----:B------:R-:W-:Y:S11]  /*47e0*/  ELECT P0, URZ, PT ;  /* 0x0000000000ff782f */ /* 0x000ff60003800000 */
[----:B------:R-:W-:Y:S02]  /*47f0*/  @!UPT UIADD3 URZ, UPT, UPT, URZ, URZ, URZ ;  /* 0x000000fffffff290 */ /* 0x000fe4000fffe0ff */
[C---:B------:R-:W-:Y:S02]  /*4800*/  @P0 R2UR.BROADCAST UR16, R2.reuse ;  /* 0x00000000021002ca */ /* 0x040fe400008e0000 */
[----:B------:R-:W-:Y:S01]  /*4810*/  ELECT P0, URZ, PT ;  /* 0x0000000000ff782f */ /* 0x000fe20003800000 */
[----:B------:R-:W-:Y:S01]  /*4820*/  UMOV UR11, 0x20004020 ;  /* 0x20004020000b7882 */ /* 0x000fe20000000000 */
[----:B------:R-:W-:Y:S01]  /*4830*/  UMOV UR15, 0x20004020 ;  /* 0x20004020000f7882 */ /* 0x000fe20000000000 */
[----:B------:R-:W-:Y:S01]  /*4840*/  UMOV UR9, 0x20004020 ;  /* 0x2000402000097882 */ /* 0x000fe20000000000 */
[----:B------:R3:W-:Y:S01]  /*4850*/  UTCHMMA.2CTA gdesc[UR14], gdesc[UR10], tmem[UR4], tmem[UR34], idesc[UR35], UP2 ;  /* 0x00ff220a0e0075ea */ /* 0x0007e20009200004 */
[----:B------:R-:W-:Y:S01]  /*4860*/  UPLOP3.LUT UP2, UPT, UPT, UPT, UPT, 0x80, 0x8 ;  /* 0x000000000008789c */ /* 0x000fe20003f4f070 */
[----:B------:R-:W-:Y:S01]  /*4870*/  UMOV UR7, 0x20004020 ;  /* 0x2000402000077882 */ /* 0x000fe20000000000 */
[----:B------:R-:W-:Y:S01]  /*4880*/  UMOV UR13, 0x20004020 ;  /* 0x20004020000d7882 */ /* 0x000fe20000000000 */
[----:B------:R-:W-:Y:S03]  /*4890*/  UMOV UR5, 0x20004020 ;  /* 0x2000402000057882 */ /* 0x000fe60000000000 */
[----:B------:R1:W-:Y:S01]  /*48a0*/  UTCHMMA.2CTA gdesc[UR6], gdesc[UR8], tmem[UR16], tmem[UR32], idesc[UR33], UPT ;  /* 0x00ff2008060075ea */ /* 0x0003e2000ba00010 */
[----:B---3--:R-:W-:Y:S01]  /*48b0*/  UIADD3 UR4, UPT, UPT, UR14, 0x80, URZ ;  /* 0x000000800e047890 */ /* 0x008fe2000fffe0ff */
[C---:B------:R-:W-:Y:S02]  /*48c0*/  @P0 R2UR.BROADCAST UR15, R2.reuse ;  /* 0x00000000020f02ca */ /* 0x040fe400008e0000 */
[----:B------:R-:W-:Y:S01]  /*48d0*/  ELECT P0, URZ, PT ;  /* 0x0000000000ff782f */ /* 0x000fe20003800000 */
[----:B------:R-:W-:Y:S02]  /*48e0*/  UIADD3 UR10, UPT, UPT, UR10, 0xc0, URZ ;  /* 0x000000c00a0a7890 */ /* 0x000fe4000fffe0ff */
[----:B-1----:R-:W-:Y:S10]  /*48f0*/  UIADD3 UR6, UPT, UPT, UR14, 0xc0, URZ ;  /* 0x000000c00e067890 */ /* 0x002ff4000fffe0ff */
[----:B------:R-:W-:Y:S01]  /*4900*/  @P0 R2UR.BROADCAST UR9, R2 ;  /* 0x00000000020902ca */ /* 0x000fe200008e0000 */
[----:B------:R-:W-:Y:S01]  /*4910*/  UIADD3 UR8, UPT, UPT, UR17, 0x80, URZ ;  /* 0x0000008011087890 */ /* 0x000fe2000fffe0ff */
[----:B------:R1:W-:Y:S11]  /*4920*/  UTCHMMA.2CTA gdesc[UR4], gdesc[UR12], tmem[UR15], tmem[UR30], idesc[UR31], UPT ;  /* 0x00ff1e0c040075ea */ /* 0x0003f6000ba0000f */
[----:B------:R4:W-:Y:S01]  /*4930*/  UTCHMMA.2CTA gdesc[UR6], gdesc[UR10], tmem[UR9], tmem[UR28], idesc[UR29], UPT ;  /* 0x00ff1c0a060075ea */ /* 0x0009e2000ba00009 */
[----:B------:R4:W-:Y:S01]  /*4940*/  UTCBAR.2CTA.MULTICAST [UR8], URZ, UR22 ;  /* 0x000000ff080073e9 */ /* 0x0009e20008200816 */
[----:B-1----:R-:W-:Y:S01]  /*4950*/  UMOV UR4, UR18 ;  /* 0x0000001200047c82 */ /* 0x002fe20008000000 */
[----:B------:R-:W-:Y:S05]  /*4960*/  BRA.U UP3, `(.L_x_81) ;  /* 0xfffffffd03307547 */ /* 0x000fea000b83ffff */
.L_x_78:
[----:B------:R-:W-:-:S09]  /*4970*/  UIADD3 UR4, UPT, UPT, UR26, 0x150, URZ ;  /* 0x000001501a047890 */ /* 0x000fd2000fffe0ff */
[----:B------:R3:W-:Y:S01]  /*4980*/  UTCBAR.2CTA.MULTICAST [UR4], URZ, UR37 ;  /* 0x000000ff040073e9 */ /* 0x0007e20008200825 */
[----:B------:R-:W-:Y:S02]  /*4990*/  NOP ;  /* 0x0000000000007918 */ /* 0x000fe40000000000 */
.L_x_77:
[----:B---3--:R-:W-:Y:S01]  /*49a0*/  UIADD3 UR4, UPT, UPT, UR25, 0x1, URZ ;  /* 0x0000000119047890 */ /* 0x008fe2000fffe0ff */
[----:B-1----:R-:W-:Y:S02]  /*49b0*/  LOP3.LUT P0, RZ, R6, 0x1, RZ, 0xc0, !PT ;  /* 0x0000000106ff7812 */ /* 0x002fe4000780c0ff */
[----:B------:R-:W-:Y:S01]  /*49c0*/  LOP3.LUT R10, R10, 0x1, RZ, 0x3c, !PT ;  /* 0x000000010a0a7812 */ /* 0x000fe200078e3cff */
[----:B------:R-:W-:-:S04]  /*49d0*/  UISETP.NE.AND UP0, UPT, UR4, 0x2, UPT ;  /* 0x000000020400788c */ /* 0x000fc8000bf05270 */
[----:B------:R-:W-:Y:S02]  /*49e0*/  USEL UR5, URZ, 0x1, UP0 ;  /* 0x00000001ff057887 */ /* 0x000fe40008000000 */
[----:B------:R-:W-:-:S04]  /*49f0*/  USEL UR25, UR4, URZ, UP0 ;  /* 0x000000ff04197287 */ /* 0x000fc80008000000 */
[----:B------:R-:W-:Y:S01]  /*4a00*/  LOP3.LUT R11, R11, UR5, RZ, 0x3c, !PT ;  /* 0x000000050b0b7c12 */ /* 0x000fe2000f8e3cff */
[----:B------:R-:W-:Y:S07]  /*4a10*/  @P0 BRA `(.L_x_82) ;  /* 0xfffffff800900947 */ /* 0x000fee000383ffff */
[----:B----4-:R-:W1:Y:S01]  /*4a20*/  S2UR UR8, SR_CgaCtaId ;  /* 0x00000000000879c3 */ /* 0x010e620000008800 */
[----:B------:R-:W-:Y:S01]  /*4a30*/  ELECT P0, URZ, PT ;  /* 0x0000000000ff782f */ /* 0x000fe20003800000 */
[----:B--2---:R-:W-:Y:S01]  /*4a40*/  HFMA2 R0, -RZ, RZ, 0, 5.9604644775390625e-08 ;  /* 0x00000001ff007431 */ /* 0x004fe200000001ff */
[----:B------:R-:W-:-:S05]  /*4a50*/  UMOV UR4, 0x40 ;  /* 0x0000004000047882 */ /* 0x000fca0000000000 */
[----:B------:R-:W-:Y:S01]  /*4a60*/  UVIRTCOUNT.DEALLOC.SMPOOL 0x80 ;  /* 0x000000800000784c */ /* 0x000fe20000000000 */
[----:B------:R-:W-:Y:S02]  /*4a70*/  UISETP.NE.AND UP0, UPT, UR41, URZ, UPT ;  /* 0x000000ff2900728c */ /* 0x000fe4000bf05270 */
[----:B-1----:R-:W-:-:S09]  /*4a80*/  ULEA UR8, UR8, UR4, 0x18 ;  /* 0x0000000408087291 */ /* 0x002fd2000f8ec0ff */
[----:B------:R1:W-:Y:S01]  /*4a90*/  @P0 STS.U8 [UR8+0x1c], R0 ;  /* 0x00001c00ff000988 */ /* 0x0003e20008000008 */
[----:B------:R-:W-:Y:S05]  /*4aa0*/  BRA.U UP0, `(.L_x_83) ;  /* 0x0000000100587547 */ /* 0x000fea000b800000 */
[----:B------:R-:W-:Y:S01]  /*4ab0*/  UIADD3 UR5, UPT, UPT, UR21, 0x160, URZ ;  /* 0x0000016015057890 */ /* 0x000fe2000fffe0ff */
[----:B------:R-:W-:-:S03]  /*4ac0*/  SHF.L.U32 R5, R11, 0x1f, RZ ;  /* 0x0000001f0b057819 */ /* 0x000fc600000006ff */
[----:B------:R-:W-:-:S09]  /*4ad0*/  ULEA UR4, UR25, UR5, 0x3 ;  /* 0x0000000519047291 */ /* 0x000fd2000f8e18ff */
[----:B------:R-:W2:Y:S02]  /*4ae0*/  SYNCS.PHASECHK.TRANS64.TRYWAIT P0, [UR4], R5 ;  /* 0x00000005ff0075a7 */ /* 0x000ea40008001104 */
[----:B--2---:R-:W-:Y:S05]  /*4af0*/  @!P0 BRA `(.L_x_84) ;  /* 0x00000050003c8947 */ /* 0x004fea0003800000 */
.L_x_185:
[----:B------:R-:W-:-:S04]  /*4b00*/  UIADD3 UR4, UPT, UPT, UR25, 0x1, URZ ;  /* 0x0000000119047890 */ /* 0x000fc8000fffe0ff */
[----:B------:R-:W-:-:S04]  /*4b10*/  UISETP.NE.AND UP1, UPT, UR4, 0x2, UPT ;  /* 0x000000020400788c */ /* 0x000fc8000bf25270 */
[----:B------:R-:W-:Y:S02]  /*4b20*/  USEL UR6, URZ, 0x1, UP1 ;  /* 0x00000001ff067887 */ /* 0x000fe40008800000 */
[----:B------:R-:W-:-:S04]  /*4b30*/  USEL UR4, UR4, URZ, UP1 ;  /* 0x000000ff04047287 */ /* 0x000fc80008800000 */
[----:B------:R-:W-:Y:S01]  /*4b40*/  ULEA UR4, UR4, UR5, 0x3 ;  /* 0x0000000504047291 */ /* 0x000fe2000f8e18ff */
[----:B-1----:R-:W-:-:S04]  /*4b50*/  LOP3.LUT R5, R11, UR6, RZ, 0x3c, !PT ;  /* 0x000000060b057c12 */ /* 0x002fc8000f8e3cff */
[----:B------:R-:W-:Y:S01]  /*4b60*/  SHF.L.U32 R5, R5, 0x1f, RZ ;  /* 0x0000001f05057819 */ /* 0x000fe200000006ff */
[----:B------:R-:W-:-:S04]  /*4b70*/  IMAD.U32 R0, RZ, RZ, UR4 ;  /* 0x00000004ff007e24 */ /* 0x000fc8000f8e00ff */
[----:B------:R1:W2:Y:S03]  /*4b80*/  SYNCS.PHASECHK.TRANS64.TRYWAIT P0, [R0+URZ], R5 ;  /* 0x00000005000075a7 */ /* 0x0002a600080011ff */
[----:B--2---:R-:W-:Y:S05]  /*4b90*/  @!P0 NANOSLEEP.SYNCS 0x989680 ;  /* 0x009896800000895d */ /* 0x004fea0003900000 */
[----:B------:R-:W2:Y:S02]  /*4ba0*/  @!P0 SYNCS.PHASECHK.TRANS64 P0, [R0+URZ], R5 ;  /* 0x00000005000085a7 */ /* 0x000ea400080010ff */
[----:B--2---:R-:W-:Y:S05]  /*4bb0*/  @P0 BRA `(.L_x_85) ;  /* 0x0000000000200947 */ /* 0x004fea0003800000 */
.L_x_86:
[----:B--2---:R2:W3:Y:S02]  /*4bc0*/  SYNCS.PHASECHK.TRANS64.TRYWAIT P0, [R0+URZ], R5 ;  /* 0x00000005000075a7 */ /* 0x0044e400080011ff */
[----:B---3--:R-:W-:Y:S05]  /*4bd0*/  @!P0 NANOSLEEP.SYNCS 0x989680 ;  /* 0x009896800000895d */ /* 0x008fea0003900000 */
[----:B------:R-:W3:Y:S02]  /*4be0*/  @!P0 SYNCS.PHASECHK.TRANS64 P0, [R0+URZ], R5 ;  /* 0x00000005000085a7 */ /* 0x000ee400080010ff */
[----:B---3--:R-:W-:Y:S05]  /*4bf0*/  @!P0 BRA `(.L_x_86) ;  /* 0xfffffffc00f08947 */ /* 0x008fea000383ffff */
[----:B------:R-:W-:Y:S05]  /*4c00*/  BRA `(.L_x_85) ;  /* 0x00000000000c7947 */ /* 0x000fea0003800000 */
.L_x_83:
[----:B------:R-:W-:-:S04]  /*4c10*/  UIADD3 UR4, UPT, UPT, UR21, 0x170, URZ ;  /* 0x0000017015047890 */ /* 0x000fc8000fffe0ff */
[----:B------:R-:W-:-:S09]  /*4c20*/  UPRMT UR4, UR40, 0x654, UR4 ;  /* 0x0000065428047896 */ /* 0x000fd20008000004 */
[----:B------:R-:W-:Y:S03]  /*4c30*/  SYNCS.ARRIVE.TRANS64.RED.A1T0 RZ, [UR4], RZ ;  /* 0x000000ffffff79a7 */ /* 0x000fe60008100404 */
.L_x_85:
[----:B-12---:R-:W-:Y:S01]  /*4c40*/  SHF.L.U32 R5, RZ, 0x1f, RZ ;  /* 0x0000001fff057819 */ /* 0x006fe200000006ff */
[----:B------:R-:W-:Y:S01]  /*4c50*/  UIADD3 UR4, UPT, UPT, UR21, 0x170, URZ ;  /* 0x0000017015047890 */ /* 0x000fe2000fffe0ff */
[----:B------:R-:W-:Y:S02]  /*4c60*/  PLOP3.LUT P0, PT, PT, PT, UP0, 0x80, 0x8 ;  /* 0x000000000008781c */ /* 0x000fe40003f0f008 */
[----:B------:R-:W1:Y:S02]  /*4c70*/  SYNCS.PHASECHK.TRANS64.TRYWAIT P1, [UR21+0x170], R5 ;  /* 0x00017005ff0075a7 */ /* 0x000e640008021115 */
[----:B-1----:R-:W-:Y:S09]  /*4c80*/  @!P1 BRA `(.L_x_87) ;  /* 0x0000004c00f09947 */ /* 0x002ff20003800000 */
.L_x_187:
[----:B------:R-:W-:Y:S01]  /*4c90*/  @!UP0 UPRMT UR4, UR40, 0x654, UR4 ;  /* 0x0000065428048896 */ /* 0x000fe20008000004 */
[----:B------:R-:W-:Y:S01]  /*4ca0*/  LOP3.LUT R2, R3, 0xffff, RZ, 0xc0, !PT ;  /* 0x0000ffff03027812 */ /* 0x000fe200078ec0ff */
[----:B------:R-:W-:Y:S02]  /*4cb0*/  IMAD.MOV.U32 R3, RZ, RZ, 0xffff ;  /* 0x0000ffffff037424 */ /* 0x000fe400078e00ff */
[----:B-1----:R-:W-:Y:S01]  /*4cc0*/  IMAD.MOV.U32 R5, RZ, RZ, 0x1 ;  /* 0x00000001ff057424 */ /* 0x002fe200078e00ff */
[----:B------:R-:W-:-:S04]  /*4cd0*/  SHF.R.U32.HI R2, RZ, 0x5, R2 ;  /* 0x00000005ff027819 */ /* 0x000fc80000011602 */
[----:B------:R-:W-:Y:S01]  /*4ce0*/  @!P0 SYNCS.ARRIVE.TRANS64.RED.A1T0 RZ, [UR4], RZ ;  /* 0x000000ffffff89a7 */ /* 0x000fe20008100404 */
[----:B------:R-:W-:Y:S01]  /*4cf0*/  NOP ;  /* 0x0000000000007918 */ /* 0x000fe20000000000 */
[----:B------:R-:W1:Y:S01]  /*4d00*/  LDS R0, [UR8+0x14] ;  /* 0x00001408ff007984 */ /* 0x000e620008000800 */
[-C--:B------:R-:W-:Y:S02]  /*4d10*/  SHF.L.U32 R3, R3, R2.reuse, RZ ;  /* 0x0000000203037219 */ /* 0x080fe400000006ff */
[----:B------:R-:W-:Y:S02]  /*4d20*/  SHF.L.U32 R5, R5, R2, RZ ;  /* 0x0000000205057219 */ /* 0x000fe400000006ff */
[----:B-1----:R-:W-:-:S04]  /*4d30*/  LOP3.LUT R0, R0, R3, RZ, 0xc0, !PT ;  /* 0x0000000300007212 */ /* 0x002fc800078ec0ff */
[----:B------:R-:W-:-:S13]  /*4d40*/  ISETP.NE.AND P0, PT, R0, R3, PT ;  /* 0x000000030000720c */ /* 0x000fda0003f05270 */
[----:B------:R-:W-:Y:S05]  /*4d50*/  @P0 BRA `(.L_x_88) ;  /* 0x00000000005c0947 */ /* 0x000fea0003800000 */
[----:B------:R-:W1:Y:S02]  /*4d60*/  LDS R0, [UR8+0x18] ;  /* 0x00001808ff007984 */ /* 0x000e640008000800 */
[----:B-1----:R-:W-:-:S04]  /*4d70*/  LOP3.LUT R0, R0, R5, RZ, 0xc0, !PT ;  /* 0x0000000500007212 */ /* 0x002fc800078ec0ff */
[----:B------:R-:W-:-:S13]  /*4d80*/  ISETP.NE.AND P0, PT, R0, R5, PT ;  /* 0x000000050000720c */ /* 0x000fda0003f05270 */
[----:B------:R-:W-:Y:S05]  /*4d90*/  @P0 BRA `(.L_x_89) ;  /* 0x0000000000400947 */ /* 0x000fea0003800000 */
[----:B------:R-:W-:Y:S01]  /*4da0*/  R2UR UR4, R3 ;  /* 0x00000000030472ca */ /* 0x000fe200000e0000 */
[----:B------:R-:W1:Y:S01]  /*4db0*/  S2R R2, SR_LANEID ;  /* 0x0000000000027919 */ /* 0x000e620000000000 */
[----:B------:R-:W-:-:S04]  /*4dc0*/  LOP3.LUT R5, RZ, R5, RZ, 0x33, !PT ;  /* 0x00000005ff057212 */ /* 0x000fc800078e33ff */
[----:B------:R-:W2:Y:S07]  /*4dd0*/  REDUX UR6, R5 ;  /* 0x00000000050673c4 */ /* 0x000eae0000000000 */
[----:B------:R-:W-:-:S03]  /*4de0*/  ULOP3.LUT UR5, URZ, UR4, URZ, 0x33, !UPT ;  /* 0x00000004ff057292 */ /* 0x000fc6000f8e33ff */
[----:B------:R-:W-:Y:S02]  /*4df0*/  VOTEU.ANY UR4, UPT, PT ;  /* 0x0000000000047886 */ /* 0x000fe400038e0100 */
[----:B------:R-:W-:Y:S01]  /*4e00*/  UFLO.U32 UR4, UR4 ;  /* 0x00000004000472bd */ /* 0x000fe200080e0000 */
[----:B------:R-:W-:-:S04]  /*4e10*/  IMAD.U32 R0, RZ, RZ, UR5 ;  /* 0x00000005ff007e24 */ /* 0x000fc8000f8e00ff */
[----:B------:R-:W3:Y:S02]  /*4e20*/  REDUX UR7, R0 ;  /* 0x00000000000773c4 */ /* 0x000ee40000000000 */
[----:B------:R4:W-:Y:S01]  /*4e30*/  UTCATOMSWS.AND URZ, UR5 ;  /* 0x0000000500ff79e3 */ /* 0x0009e20008000000 */
[----:B-1----:R-:W-:Y:S01]  /*4e40*/  ISETP.EQ.U32.AND P0, PT, R2, UR4, PT ;  /* 0x0000000402007c0c */ /* 0x002fe2000bf02070 */
[----:B--2---:R-:W-:Y:S02]  /*4e50*/  IMAD.U32 R2, RZ, RZ, UR6 ;  /* 0x00000006ff027e24 */ /* 0x004fe4000f8e00ff */
[----:B---3--:R-:W-:-:S10]  /*4e60*/  IMAD.U32 R3, RZ, RZ, UR7 ;  /* 0x00000007ff037e24 */ /* 0x008fd4000f8e00ff */
[----:B------:R4:W-:Y:S04]  /*4e70*/  @P0 ATOMS.AND RZ, [UR8+0x14], R3 ;  /* 0x00001403ffff098c */ /* 0x0009e8000a800008 */
[----:B------:R4:W-:Y:S01]  /*4e80*/  @P0 ATOMS.AND RZ, [UR8+0x18], R2 ;  /* 0x00001802ffff098c */ /* 0x0009e2000a800008 */
[----:B------:R-:W-:Y:S05]  /*4e90*/  BRA `(.L_x_90) ;  /* 0x0000000000147947 */ /* 0x000fea0003800000 */
.L_x_89:
[----:B------:R-:W-:Y:S02]  /*4ea0*/  MOV R2, 0x4ec0 ;  /* 0x00004ec000027802 */ /* 0x000fe40000000f00 */
[----:B-----5:R-:W-:Y:S05]  /*4eb0*/  CALL.REL.NOINC `($__internal_0_$__cuda_sm10x_tcgen05_guardrail_trap_col_being_dealloced_not_returned_by_alloc) ;  /* 0x0000005000607944 */ /* 0x020fea0003c00000 */
[----:B------:R-:W-:Y:S05]  /*4ec0*/  BRA `(.L_x_90) ;  /* 0x0000000000087947 */ /* 0x000fea0003800000 */
.L_x_88:
[----:B------:R-:W-:Y:S02]  /*4ed0*/  MOV R2, 0x4ef0 ;  /* 0x00004ef000027802 */ /* 0x000fe40000000f00 */
[----:B-----5:R-:W-:Y:S05]  /*4ee0*/  CALL.REL.NOINC `($__internal_2_$__cuda_sm10x_tcgen05_guardrail_trap_unallocated_columns_being_dealloced) ;  /* 0x00000050006c7944 */ /* 0x020fea0003c00000 */
.L_x_90:
[----:B------:R-:W-:Y:S01]  /*4ef0*/  NOP ;  /* 0x0000000000007918 */ /* 0x000fe20000000000 */
[----:B----4-:R-:W-:Y:S05]  /*4f00*/  EXIT ;  /* 0x000000000000794d */ /* 0x010fea0003800000 */
.L_x_62:
[----:B------:R-:W2:Y:S01]  /*4f10*/  LDCU UR5, c[0x0][0x384] ;  /* 0x00007080ff0577ac */ /* 0x000ea20008000800 */
[----:B------:R-:W-:Y:S02]  /*4f20*/  UISETP.NE.OR UP0, UPT, UR18, 0x3, !UP3 ;  /* 0x000000031200788c */ /* 0x000fe4000df05670 */
[----:B--2---:R-:W-:-:S07]  /*4f30*/  UIADD3 UR5, UPT, UPT, UR5, 0x3f, URZ ;  /* 0x0000003f05057890 */ /* 0x004fce000fffe0ff */
[----:B------:R-:W-:Y:S05]  /*4f40*/  BRA.U UP0, `(.L_x_91) ;  /* 0x0000001500687547 */ /* 0x000fea000b800000 */
[----:B------:R-:W-:Y:S01]  /*4f50*/  USHF.R.S32.HI UR4, URZ, 0x1f, UR5 ;  /* 0x0000001fff047899 */ /* 0x000fe20008011405 */
[----:B------:R-:W2:Y:S01]  /*4f60*/  S2UR UR8, SR_CgaCtaId ;  /* 0x00000000000879c3 */ /* 0x000ea20000008800 */
[----:B------:R-:W3:Y:S01]  /*4f70*/  LDCU UR45, c[0x0][0x370] ;  /* 0x00006e00ff2d77ac */ /* 0x000ee20008000800 */
[----:B------:R-:W-:Y:S02]  /*4f80*/  HFMA2 R10, -RZ, RZ, 0, 5.9604644775390625e-08 ;  /* 0x00000001ff0a7431 */ /* 0x000fe400000001ff */
[----:B------:R-:W-:Y:S01]  /*4f90*/  IMAD.MOV.U32 R8, RZ, RZ, RZ ;  /* 0x000000ffff087224 */ /* 0x000fe200078e00ff */
[----:B------:R-:W-:Y:S01]  /*4fa0*/  ULEA.HI UR4, UR4, UR5, URZ, 0x6 ;  /* 0x0000000504047291 */ /* 0x000fe2000f8f30ff */
[----:B------:R-:W4:Y:S02]  /*4fb0*/  LDCU.128 UR40, c[0x0][0xb10] ;  /* 0x00016200ff2877ac */ /* 0x000f240008000c00 */
[----:B------:R-:W1:Y:S01]  /*4fc0*/  LDC.64 R14, c[0x0][0x348] ;  /* 0x0000d200ff0e7b82 */ /* 0x000e620000000a00 */
[----:B------:R-:W-:Y:S01]  /*4fd0*/  USHF.R.S32.HI UR33, URZ, 0x6, UR4 ;  /* 0x00000006ff217899 */ /* 0x000fe20008011404 */
[----:B------:R-:W4:Y:S05]  /*4fe0*/  LDCU UR44, c[0x0][0x374] ;  /* 0x00006e80ff2c77ac */ /* 0x000f2a0008000800 */
[----:B------:R-:W-:Y:S01]  /*4ff0*/  IMAD.U32 R2, RZ, RZ, UR33 ;  /* 0x00000021ff027e24 */ /* 0x000fe2000f8e00ff */
[----:B------:R-:W3:Y:S04]  /*5000*/  LDCU.64 UR4, c[0x0][0x888] ;  /* 0x00011100ff0477ac */ /* 0x000ee80008000a00 */
[----:B------:R-:W-:Y:S01]  /*5010*/  IABS R0, R2 ;  /* 0x0000000200007213 */ /* 0x000fe20000000000 */
[----:B------:R-:W2:Y:S03]  /*5020*/  LDCU.64 UR34, c[0x0][0x890] ;  /* 0x00011200ff2277ac */ /* 0x000ea60008000a00 */
[----:B------:R-:W-:Y:S01]  /*5030*/  R2UR UR32, R0 ;  /* 0x00000000002072ca */ /* 0x000fe200000e0000 */
[----:B------:R-:W1:Y:S01]  /*5040*/  LDCU UR30, c[0x0][0xb0c] ;  /* 0x00016180ff1e77ac */ /* 0x000e620008000800 */
[----:B------:R-:W1:Y:S01]  /*5050*/  LDCU UR53, c[0x0][0xb20] ;  /* 0x00016400ff3577ac */ /* 0x000e620008000800 */
[----:B------:R-:W1:Y:S10]  /*5060*/  LDCU UR38, c[0x0][0x388] ;  /* 0x00007100ff2677ac */ /* 0x000e740008000800 */
[----:B------:R-:W1:Y:S01]  /*5070*/  I2F.RP R3, UR32 ;  /* 0x0000002000037d06 */ /* 0x000e620008209400 */
[----:B---3--:R-:W-:Y:S01]  /*5080*/  UISETP.NE.U32.AND UP0, UPT, UR4, URZ, UPT ;  /* 0x000000ff0400728c */ /* 0x008fe2000bf05070 */
[----:B------:R-:W3:Y:S03]  /*5090*/  LDCU UR4, c[0x0][0xb30] ;  /* 0x00016600ff0477ac */ /* 0x000ee60008000800 */
[----:B------:R-:W-:Y:S01]  /*50a0*/  UISETP.NE.AND.EX UP6, UPT, UR5, URZ, UPT, UP0 ;  /* 0x000000ff0500728c */ /* 0x000fe2000bfc5300 */
[----:B------:R-:W-:Y:S01]  /*50b0*/  UMOV UR31, 0x400 ;  /* 0x00000400001f7882 */ /* 0x000fe20000000000 */
[----:B----4-:R-:W-:-:S02]  /*50c0*/  UIMAD.WIDE.U32 UR10, UR44, UR43, URZ ;  /* 0x0000002b2c0a72a5 */ /* 0x010fc4000f8e00ff */
[----:B--2---:R-:W-:Y:S02]  /*50d0*/  ULEA UR31, UR8, UR31, 0x18 ;  /* 0x0000001f081f7291 */ /* 0x004fe4000f8ec0ff */
[----:B------:R-:W-:Y:S01]  /*50e0*/  UIMAD.WIDE.U32 UR8, UR45, UR40, URZ ;  /* 0x000000282d0872a5 */ /* 0x000fe2000f8e00ff */
[----:B-1----:R-:W1:Y:S01]  /*50f0*/  MUFU.RCP R0, R3 ;  /* 0x0000000300007308 */ /* 0x002e620000001000 */
[----:B------:R-:W-:Y:S01]  /*5100*/  UMOV UR6, URZ ;  /* 0x000000ff00067c82 */ /* 0x000fe20008000000 */
[----:B------:R-:W-:Y:S02]  /*5110*/  UISETP.NE.AND UP0, UPT, UR39, 0x1, UPT ;  /* 0x000000012700788c */ /* 0x000fe4000bf05270 */
[----:B------:R-:W-:Y:S02]  /*5120*/  UISETP.NE.U32.AND UP0, UPT, UR34, URZ, UPT ;  /* 0x000000ff2200728c */ /* 0x000fe4000bf05070 */
[----:B------:R-:W-:Y:S02]  /*5130*/  UIADD3 UR46, UPT, UPT, UR31, 0x148, URZ ;  /* 0x000001481f2e7890 */ /* 0x000fe4000fffe0ff */
[----:B------:R-:W-:Y:S01]  /*5140*/  UISETP.GE.AND UP3, UPT, UR39, 0x1, UPT ;  /* 0x000000012700788c */ /* 0x000fe2000bf66270 */
[----:B------:R-:W-:Y:S01]  /*5150*/  UMOV UR50, UR9 ;  /* 0x0000000900327c82 */ /* 0x000fe20008000000 */
[----:B------:R-:W-:Y:S01]  /*5160*/  UMOV UR48, UR11 ;  /* 0x0000000b00307c82 */ /* 0x000fe20008000000 */
[----:B------:R-:W-:-:S02]  /*5170*/  UISETP.NE.AND UP3, UPT, UR30, 0x1, UPT ;  /* 0x000000011e00788c */ /* 0x000fc4000bf65270 */
[----:B------:R-:W-:Y:S02]  /*5180*/  UISETP.NE.AND.EX UP4, UPT, UR35, URZ, UPT, UP0 ;  /* 0x000000ff2300728c */ /* 0x000fe4000bf85300 */
[----:B------:R-:W-:Y:S01]  /*5190*/  UISETP.NE.AND UP5, UPT, UR42, 0x1, UPT ;  /* 0x000000012a00788c */ /* 0x000fe2000bfa5270 */
[----:B-1----:R-:W-:Y:S01]  /*51a0*/  VIADD R0, R0, 0xffffffe ;  /* 0x0ffffffe00007836 */ /* 0x002fe20000000000 */
[----:B------:R-:W-:Y:S01]  /*51b0*/  UMOV UR25, URZ ;  /* 0x000000ff00197c82 */ /* 0x000fe20008000000 */
[----:B------:R-:W-:Y:S01]  /*51c0*/  UPLOP3.LUT UP2, UPT, UPT, UPT, UPT, 0x40, 0x4 ;  /* 0x000000000004789c */ /* 0x000fe20003f4e870 */
[----:B------:R-:W1:Y:S03]  /*51d0*/  LDCU.64 UR22, c[0x0][0xb28] ;  /* 0x00016500ff1677ac */ /* 0x000e660008000a00 */
[----:B------:R-:W2:Y:S01]  /*51e0*/  F2I.FTZ.U32.TRUNC.NTZ R0, R0 ;  /* 0x0000000000007305 */ /* 0x000ea2000021f000 */
[----:B------:R-:W-:-:S02]  /*51f0*/  UPRMT UR46, URZ, 0x654, UR46 ;  /* 0x00000654ff2e7896 */ /* 0x000fc4000800002e */
[----:B------:R-:W-:Y:S02]  /*5200*/  USHF.R.U32.HI UR50, URZ, UR41, UR50 ;  /* 0x00000029ff327299 */ /* 0x000fe40008011632 */
[----:B------:R-:W-:Y:S02]  /*5210*/  USHF.R.U32.HI UR48, URZ, UR53, UR48 ;  /* 0x00000035ff307299 */ /* 0x000fe40008011630 */
[----:B---3--:R-:W-:Y:S02]  /*5220*/  UISETP.NE.AND UP3, UPT, UR4, 0x1, UPT ;  /* 0x000000010400788c */ /* 0x008fe4000bf65270 */
[----:B------:R-:W-:Y:S02]  /*5230*/  UISETP.NE.AND UP0, UPT, UR38, URZ, UPT ;  /* 0x000000ff2600728c */ /* 0x000fe4000bf05270 */
[----:B------:R-:W-:Y:S01]  /*5240*/  UISETP.NE.AND UP5, UPT, UR33, URZ, UPT ;  /* 0x000000ff2100728c */ /* 0x000fe2000bfa5270 */
[----:B--2---:R-:W-:Y:S02]  /*5250*/  R2UR UR7, R0 ;  /* 0x00000000000772ca */ /* 0x004fe400000e0000 */
[----:B------:R-:W-:-:S02]  /*5260*/  IABS R0, R2 ;  /* 0x0000000200007213 */ /* 0x000fc40000000000 */
[----:B------:R-:W-:-:S03]  /*5270*/  MOV R2, 0x2000 ;  /* 0x0000200000027802 */ /* 0x000fc60000000f00 */
[----:B------:R-:W-:-:S05]  /*5280*/  IMAD.MOV R0, RZ, RZ, -R0 ;  /* 0x000000ffff007224 */ /* 0x000fca00078e0a00 */
[----:B------:R-:W-:Y:S01]  /*5290*/  R2UR UR51, R0 ;  /* 0x00000000003372ca */ /* 0x000fe200000e0000 */
[----:B------:R-:W-:-:S04]  /*52a0*/  UIADD3 UR5, UPT, UPT, URZ, -UR7, URZ ;  /* 0x80000007ff057290 */ /* 0x000fc8000fffe0ff */
[----:B------:R-:W-:-:S04]  /*52b0*/  UIMAD UR5, UR5, UR32, URZ ;  /* 0x00000020050572a4 */ /* 0x000fc8000f8e02ff */
[----:B------:R-:W-:-:S07]  /*52c0*/  UIMAD.WIDE.U32 UR6, UR7, UR5, UR6 ;  /* 0x00000005070672a5 */ /* 0x000fce000f8e0006 */
[----:B-1----:R-:W-:-:S05]  /*52d0*/  UMOV UR47, UR7 ;  /* 0x00000007002f7c82 */ /* 0x002fca0008000000 */
.L_x_100:
[----:B------:R-:W-:Y:S04]  /*52e0*/  SHF.L.U32 R3, R8, 0x1f, RZ ;  /* 0x0000001f08037819 */ /* 0x000fe800000006ff */
[----:B------:R-:W1:Y:S02]  /*52f0*/  SYNCS.PHASECHK.TRANS64.TRYWAIT P0, [UR31+0x140], R3 ;  /* 0x00014003ff0075a7 */ /* 0x000e64000800111f */
[----:B-12---:R-:W-:Y:S05]  /*5300*/  @!P0 BRA `(.L_x_92) ;  /* 0x0000004800688947 */ /* 0x006fea0003800000 */
.L_x_189:
[----:B------:R-:W2:Y:S01]  /*5310*/  LDS.128 R4, [UR31+0x180] ;  /* 0x0001801fff047984 */ /* 0x000ea20008000c00 */
[----:B------:R-:W-:Y:S01]  /*5320*/  @!PT LDS RZ, [RZ] ;  /* 0x00000000fffff984 */ /* 0x000fe20000000800 */
[----:B------:R-:W-:Y:S01]  /*5330*/  @!PT LDS RZ, [RZ] ;  /* 0x00000000fffff984 */ /* 0x000fe20000000800 */
[----:B------:R-:W-:Y:S01]  /*5340*/  @!PT LDS RZ, [RZ] ;  /* 0x00000000fffff984 */ /* 0x000fe20000000800 */
[----:B------:R-:W-:Y:S01]  /*5350*/  @!PT LDS RZ, [RZ] ;  /* 0x00000000fffff984 */ /* 0x000fe20000000800 */
[----:B------:R3:W-:Y:S06]  /*5360*/  MEMBAR.ALL.CTA ;  /* 0x0000000000007992 */ /* 0x0007ec0000008000 */
[----:B---3--:R-:W3:Y:S02]  /*5370*/  FENCE.VIEW.ASYNC.S ;  /* 0x00000000000073c6 */ /* 0x008ee40000000000 */
[----:B---3--:R-:W-:Y:S01]  /*5380*/  SYNCS.ARRIVE.TRANS64.RED.A1T0 RZ, [UR46], RZ ;  /* 0x000000ffffff79a7 */ /* 0x008fe2000810042e */
[----:B--2---:R-:W-:Y:S11]  /*5390*/  LOP3.LUT P0, RZ, R6, 0x1, RZ, 0xc0, !PT ;  /* 0x0000000106ff7812 */ /* 0x004ff6000780c0ff */
[----:B------:R-:W-:Y:S02]  /*53a0*/  @!UPT UIADD3 URZ, UPT, UPT, URZ, URZ, URZ ;  /* 0x000000fffffff290 */ /* 0x000fe4000fffe0ff */
[----:B------:R-:W-:Y:S01]  /*53b0*/  VOTEU.ANY UP0, P0 ;  /* 0x0000000000ff7886 */ /* 0x000fe20000000100 */
[----:B------:R-:W-:Y:S11]  /*53c0*/  PLOP3.LUT P0, PT, PT, PT, UP0, 0x80, 0x8 ;  /* 0x000000000008781c */ /* 0x000ff60003f0f008 */
[----:B------:R-:W-:Y:S02]  /*53d0*/  @!UPT UIADD3 URZ, UPT, UPT, URZ, URZ, URZ ;  /* 0x000000fffffff290 */ /* 0x000fe4000fffe0ff */
[----:B-1----:R-:W-:Y:S02]  /*53e0*/  @P0 MOV R3, R4 ;  /* 0x0000000400030202 */ /* 0x002fe40000000f00 */
[----:B------:R-:W-:Y:S02]  /*53f0*/  @P0 LOP3.LUT R0, R5, 0xffff, RZ, 0xc0, !PT ;  /* 0x0000ffff05000812 */ /* 0x000fe400078ec0ff */
[----:B------:R-:W-:Y:S02]  /*5400*/  @P0 R2UR UR5, R3 ;  /* 0x00000000030502ca */ /* 0x000fe400000e0000 */
[----:B------:R-:W-:Y:S11]  /*5410*/  @P0 R2UR UR4, R0 ;  /* 0x00000000000402ca */ /* 0x000ff600000e0000 */
[----:B------:R-:W-:Y:S02]  /*5420*/  @UP0 UMOV UR15, UR5 ;  /* 0x00000005000f0c82 */ /* 0x000fe40008000000 */
[----:B------:R-:W-:Y:S01]  /*5430*/  @UP0 UMOV UR14, UR4 ;  /* 0x00000004000e0c82 */ /* 0x000fe20008000000 */
[----:B------:R-:W-:Y:S09]  /*5440*/  UISETP.GE.AND UP0, UPT, UR39, 0x1, UPT ;  /* 0x000000012700788c */ /* 0x000ff2000bf06270 */
[----:B------:R-:W-:Y:S05]  /*5450*/  BRA.U !UP0, `(.L_x_93) ;  /* 0x0000000108c07547 */ /* 0x000fea000b800000 */
[----:B------:R-:W-:Y:S02]  /*5460*/  UP2UR UR18, UPR, URZ, 0x4 ;  /* 0x00000004ff127883 */ /* 0x000fe40008000000 */
[----:B------:R-:W-:Y:S02]  /*5470*/  UISETP.NE.AND UP2, UPT, UR42, 0x1, UPT ;  /* 0x000000012a00788c */ /* 0x000fe4000bf45270 */
[----:B------:R-:W-:Y:S02]  /*5480*/  UIMAD.WIDE.U32 UR6, UR14, UR43, URZ ;  /* 0x0000002b0e0672a5 */ /* 0x000fe4000f8e00ff */
[----:B------:R-:W-:Y:S02]  /*5490*/  UIMAD.WIDE.U32 UR10, UR15, UR40, URZ ;  /* 0x000000280f0a72a5 */ /* 0x000fe4000f8e00ff */
[----:B------:R-:W-:Y:S02]  /*54a0*/  USEL UR4, UR44, UR48, !UP2 ;  /* 0x000000302c047287 */ /* 0x000fe4000d000000 */
[----:B------:R-:W-:Y:S02]  /*54b0*/  UISETP.NE.AND UP0, UPT, UR30, 0x1, UPT ;  /* 0x000000011e00788c */ /* 0x000fe4000bf05270 */
[----:B------:R-:W-:Y:S02]  /*54c0*/  UP2UR UR20, UPR, URZ, 0x2 ;  /* 0x00000002ff147883 */ /* 0x000fe40008000000 */
[----:B------:R-:W-:Y:S02]  /*54d0*/  UISETP.NE.AND UP1, UPT, UR39, 0x1, UPT ;  /* 0x000000012700788c */ /* 0x000fe4000bf25270 */
[----:B------:R-:W-:Y:S02]  /*54e0*/  UIMAD.WIDE.U32 UR12, UR4, UR22, URZ ;  /* 0x00000016040c72a5 */ /* 0x000fe4000f8e00ff */
[----:B------:R-:W-:Y:S01]  /*54f0*/  USEL UR9, UR45, UR50, !UP0 ;  /* 0x000000322d097287 */ /* 0x000fe2000c000000 */
[----:B------:R-:W-:Y:S01]  /*5500*/  UMOV UR6, UR7 ;  /* 0x0000000700067c82 */ /* 0x000fe20008000000 */
[----:B------:R-:W-:Y:S01]  /*5510*/  UMOV UR5, UR11 ;  /* 0x0000000b00057c82 */ /* 0x000fe20008000000 */
[----:B------:R-:W-:Y:S02]  /*5520*/  USHF.R.U32.HI UR7, URZ, UR53, UR6 ;  /* 0x00000035ff077299 */ /* 0x000fe40008011606 */
[----:B------:R-:W-:Y:S02]  /*5530*/  USHF.R.U32.HI UR6, URZ, UR41, UR5 ;  /* 0x00000029ff067299 */ /* 0x000fe40008011605 */
[----:B------:R-:W-:Y:S02]  /*5540*/  UIMAD.WIDE.U32 UR16, UR9, UR22, URZ ;  /* 0x00000016091072a5 */ /* 0x000fe4000f8e00ff */
[----:B------:R-:W-:Y:S02]  /*5550*/  USEL UR8, UR14, UR7, !UP2 ;  /* 0x000000070e087287 */ /* 0x000fe4000d000000 */
[----:B------:R-:W-:Y:S02]  /*5560*/  UISETP.NE.AND UP2, UPT, UR18, URZ, UPT ;  /* 0x000000ff1200728c */ /* 0x000fe4000bf45270 */
[----:B------:R-:W-:Y:S01]  /*5570*/  UIMAD.WIDE.U32 UR10, UR8, UR22, URZ ;  /* 0x00000016080a72a5 */ /* 0x000fe2000f8e00ff */
[----:B------:R-:W-:Y:S02]  /*5580*/  UMOV UR5, UR13 ;  /* 0x0000000d00057c82 */ /* 0x000fe40008000000 */
[----:B------:R-:W-:Y:S03]  /*5590*/  @UP1 USHF.R.U32.HI UR4, URZ, UR23, UR5 ;  /* 0x00000017ff041299 */ /* 0x000fe60008011605 */
[----:B------:R-:W-:Y:S01]  /*55a0*/  UMOV UR5, UR17 ;  /* 0x0000001100057c82 */ /* 0x000fe20008000000 */
[----:B------:R-:W-:Y:S02]  /*55b0*/  UIMAD UR4, UR39, UR4, URZ ;  /* 0x00000004270472a4 */ /* 0x000fe4000f8e02ff */
[----:B------:R-:W-:Y:S02]  /*55c0*/  @UP1 USHF.R.U32.HI UR9, URZ, UR23, UR5 ;  /* 0x00000017ff091299 */ /* 0x000fe40008011605 */
[----:B------:R-:W-:Y:S02]  /*55d0*/  USEL UR5, UR15, UR6, !UP0 ;  /* 0x000000060f057287 */ /* 0x000fe4000c000000 */
[----:B------:R-:W-:Y:S02]  /*55e0*/  UIMAD UR6, UR39, UR9, URZ ;  /* 0x00000009270672a4 */ /* 0x000fe4000f8e02ff */
[----:B------:R-:W-:Y:S03]  /*55f0*/  UISETP.GE.AND UP0, UPT, UR8, UR4, UPT ;  /* 0x000000040800728c */ /* 0x000fe6000bf06270 */
[----:B------:R-:W-:Y:S01]  /*5600*/  UMOV UR4, UR11 ;  /* 0x0000000b00047c82 */ /* 0x000fe20008000000 */
[----:B------:R-:W-:Y:S02]  /*5610*/  UISETP.GE.OR UP0, UPT, UR5, UR6, UP0 ;  /* 0x000000060500728c */ /* 0x000fe40008706670 */
[----:B------:R-:W-:Y:S02]  /*5620*/  USHF.R.U32.HI UR4, URZ, UR23, UR4 ;  /* 0x00000017ff047299 */ /* 0x000fe40008011604 */
[----:B------:R-:W-:Y:S02]  /*5630*/  UIMAD.WIDE.U32 UR6, UR5, UR22, URZ ;  /* 0x00000016050672a5 */ /* 0x000fe4000f8e00ff */
[----:B------:R-:W-:Y:S04]  /*5640*/  USEL UR10, UR8, UR4, !UP1 ;  /* 0x00000004080a7287 */ /* 0x000fe8000c800000 */
[----:B------:R-:W-:Y:S01]  /*5650*/  UIADD3 UR11, UPT, UPT, -UR10, URZ, URZ ;  /* 0x000000ff0a0b7290 */ /* 0x000fe2000fffe1ff */
[----:B------:R-:W-:Y:S01]  /*5660*/  @!UP0 UMOV UR4, UR7 ;  /* 0x0000000700048c82 */ /* 0x000fe20008000000 */
[----:B------:R-:W-:Y:S02]  /*5670*/  UIADD3 UR7, UPT, UPT, -UR8, URZ, URZ ;  /* 0x000000ff08077290 */ /* 0x000fe4000fffe1ff */
[----:B------:R-:W-:Y:S02]  /*5680*/  @!UP0 USHF.R.U32.HI UR4, URZ, UR23, UR4 ;  /* 0x00000017ff048299 */ /* 0x000fe40008011604 */
[----:B------:R-:W-:Y:S02]  /*5690*/  UIMAD UR6, UR39, UR11, UR8 ;  /* 0x0000000b270672a4 */ /* 0x000fe4000f8e0208 */
[----:B------:R-:W-:Y:S02]  /*56a0*/  @!UP0 USEL UR4, UR5, UR4, !UP1 ;  /* 0x0000000405048287 */ /* 0x000fe4000c800000 */
[----:B------:R-:W-:Y:S02]  /*56b0*/  UISETP.NE.AND UP1, UPT, UR20, URZ, UPT ;  /* 0x000000ff1400728c */ /* 0x000fe4000bf25270 */
[----:B------:R-:W-:Y:S02]  /*56c0*/  @!UP0 UIMAD UR6, UR9, UR6, UR4 ;  /* 0x00000006090682a4 */ /* 0x000fe4000f8e0204 */
[----:B------:R-:W-:Y:S02]  /*56d0*/  @!UP0 UIADD3 UR9, UPT, UPT, UR10, -UR4, URZ ;  /* 0x800000040a098290 */ /* 0x000fe4000fffe0ff */
[----:B------:R-:W-:Y:S02]  /*56e0*/  UIADD3 UR4, UPT, UPT, -UR5, URZ, URZ ;  /* 0x000000ff05047290 */ /* 0x000fe4000fffe1ff */
[----:B------:R-:W-:Y:S03]  /*56f0*/  @!UP0 UIMAD UR8, UR9, UR39, UR5 ;  /* 0x00000027090882a4 */ /* 0x000fe6000f8e0205 */
[----:B------:R-:W-:Y:S01]  /*5700*/  @!UP0 UMOV UR5, UR6 ;  /* 0x0000000600058c82 */ /* 0x000fe20008000000 */
[----:B------:R-:W-:Y:S02]  /*5710*/  UIMAD UR6, UR30, UR4, UR15 ;  /* 0x000000041e0672a4 */ /* 0x000fe4000f8e020f */
[----:B------:R-:W-:Y:S02]  /*5720*/  UIMAD UR4, UR42, UR7, UR14 ;  /* 0x000000072a0472a4 */ /* 0x000fe4000f8e020e */
[----:B------:R-:W-:Y:S02]  /*5730*/  UIMAD UR15, UR5, UR30, UR6 ;  /* 0x0000001e050f72a4 */ /* 0x000fe4000f8e0206 */
[----:B------:R-:W-:Y:S11]  /*5740*/  UIMAD UR14, UR8, UR42, UR4 ;  /* 0x0000002a080e72a4 */ /* 0x000ff6000f8e0204 */
[----:B------:R-:W-:Y:S01]  /*5750*/  @!UPT UIADD3 URZ, UPT, UPT, URZ, URZ, URZ ;  /* 0x000000fffffff290 */ /* 0x000fe2000fffe0ff */
.L_x_93:
[----:B------:R-:W1:Y:S01]  /*5760*/  @!UP3 LDCU.128 UR8, c[0x0][0xb10] ;  /* 0x00016200ff08b7ac */ /* 0x000e620008000c00 */
[----:B------:R-:W-:Y:S04]  /*5770*/  MOV R0, UR19 ;  /* 0x0000001300007c02 */ /* 0x000fe80008000f00 */
[----:B------:R-:W-:Y:S01]  /*5780*/  IABS R0, R0 ;  /* 0x0000000000007213 */ /* 0x000fe20000000000 */
[----:B------:R-:W2:Y:S01]  /*5790*/  @!UP3 LDCU UR5, c[0x0][0xb0c] ;  /* 0x00016180ff05b7ac */ /* 0x000ea20008000800 */
[----:B-1----:R-:W-:Y:S07]  /*57a0*/  UIMAD.WIDE.U32 UR6, UR15, UR8, URZ ;  /* 0x000000080f0672a5 */ /* 0x002fee000f8e00ff */
[----:B------:R-:W-:Y:S01]  /*57b0*/  @!UP3 UMOV UR4, UR7 ;  /* 0x000000070004bc82 */ /* 0x000fe20008000000 */
[----:B--2---:R-:W-:Y:S02]  /*57c0*/  @!UP3 UISETP.NE.AND UP0, UPT, UR5, 0x1, UPT ;  /* 0x000000010500b88c */ /* 0x004fe4000bf05270 */
[----:B------:R-:W-:Y:S02]  /*57d0*/  @!UP3 USHF.R.U32.HI UR4, URZ, UR9, UR4 ;  /* 0x00000009ff04b299 */ /* 0x000fe40008011604 */
[----:B------:R-:W-:Y:S02]  /*57e0*/  UIMAD.WIDE.U32 UR6, UR14, UR11, URZ ;  /* 0x0000000b0e0672a5 */ /* 0x000fe4000f8e00ff */
[----:B------:R-:W-:Y:S02]  /*57f0*/  @!UP3 USEL UR8, UR15, UR4, !UP0 ;  /* 0x000000040f08b287 */ /* 0x000fe4000c000000 */
[----:B------:R-:W-:Y:S03]  /*5800*/  @!UP3 UISETP.NE.AND UP0, UPT, UR10, 0x1, UPT ;  /* 0x000000010a00b88c */ /* 0x000fe6000bf05270 */
[----:B------:R-:W-:Y:S02]  /*5810*/  @!UP3 UMOV UR6, UR7 ;  /* 0x000000070006bc82 */ /* 0x000fe40008000000 */
[----:B------:R-:W1:Y:S02]  /*5820*/  @!UP3 LDCU UR4, c[0x0][0xb20] ;  /* 0x00016400ff04b7ac */ /* 0x000e640008000800 */
[----:B-1----:R-:W-:Y:S04]  /*5830*/  @!UP3 USHF.R.U32.HI UR6, URZ, UR4, UR6 ;  /* 0x00000004ff06b299 */ /* 0x002fe80008011606 */
[----:B------:R-:W-:Y:S04]  /*5840*/  @!UP3 USEL UR6, UR14, UR6, !UP0 ;  /* 0x000000060e06b287 */ /* 0x000fe8000c000000 */
[----:B------:R-:W-:Y:S02]  /*5850*/  @!UP3 UIADD3 UR4, UPT, UPT, -UR8, UR6, URZ ;  /* 0x000000060804b290 */ /* 0x000fe4000fffe1ff */
[----:B------:R-:W-:Y:S02]  /*5860*/  @!UP3 UIADD3 UR6, UPT, UPT, UR8, -UR6, URZ ;  /* 0x800000060806b290 */ /* 0x000fe4000fffe0ff */
[----:B------:R-:W-:Y:S02]  /*5870*/  @!UP3 UIMAD UR15, UR4, UR5, UR15 ;  /* 0x00000005040fb2a4 */ /* 0x000fe4000f8e020f */
[----:B------:R-:W-:Y:S01]  /*5880*/  @!UP3 UIMAD UR14, UR6, UR10, UR14 ;  /* 0x0000000a060eb2a4 */ /* 0x000fe2000f8e020e */
[----:B------:R-:W-:Y:S11]  /*5890*/  BRA.U UP2, `(.L_x_94) ;  /* 0x0000000102107547 */ /* 0x000ff6000b800000 */
[----:B------:R-:W-:Y:S04]  /*58a0*/  MOV R3, UR52 ;  /* 0x0000003400037c02 */ /* 0x000fe80008000f00 */
[----:B------:R-:W-:Y:S04]  /*58b0*/  SHF.L.U32 R12, R3, 0x1f, RZ ;  /* 0x0000001f030c7819 */ /* 0x000fe800000006ff */
[----:B------:R-:W1:Y:S02]  /*58c0*/  SYNCS.PHASECHK.TRANS64.TRYWAIT P1, [UR31+0x138], R12 ;  /* 0x0001380cff0075a7 */ /* 0x000e64000802111f */
[----:B-1----:R-:W-:Y:S05]  /*58d0*/  @!P1 BRA `(.L_x_95) ;  /* 0x00000044000c9947 */ /* 0x002fea0003800000 */
.L_x_94:
[----:B------:R-:W-:Y:S01]  /*58e0*/  UISETP.NE.AND UP2, UPT, UR38, URZ, UPT ;  /* 0x000000ff2600728c */ /* 0x000fe2000bf45270 */
[----:B------:R-:W-:Y:S01]  /*58f0*/  R2UR UR4, R0 ;  /* 0x00000000000472ca */ /* 0x000fe200000e0000 */
[----:B------:R-:W-:Y:S01]  /*5900*/  USHF.L.U32 UR27, UR21, 0x6, URZ ;  /* 0x00000006151b7899 */ /* 0x000fe200080006ff */
[----:B------:R-:W-:Y:S05]  /*5910*/  IMAD.U32 R0, RZ, RZ, UR38 ;  /* 0x00000026ff007e24 */ /* 0x000fea000f8e00ff */
[----:B------:R-:W-:Y:S04]  /*5920*/  IABS R9, R0 ;  /* 0x0000000000097213 */ /* 0x000fe80000000000 */
[----:B------:R-:W2:Y:S02]  /*5930*/  I2F.RP R16, R9 ;  /* 0x0000000900107306 */ /* 0x000ea40000209400 */
[----:B------:R-:W-:Y:S07]  /*5940*/  UIMAD.WIDE.U32 UR6, UR47, UR4, URZ ;  /* 0x000000042f0672a5 */ /* 0x000fee000f8e00ff */
[----:B------:R-:W-:Y:S02]  /*5950*/  UMOV UR28, UR7 ;  /* 0x00000007001c7c82 */ /* 0x000fe40008000000 */
[----:B------:R-:W-:Y:S04]  /*5960*/  UIMAD UR4, UR28, UR51, UR4 ;  /* 0x000000331c0472a4 */ /* 0x000fe8000f8e0204 */
[----:B------:R-:W-:Y:S01]  /*5970*/  UISETP.GT.U32.AND UP0, UPT, UR32, UR4, UPT ;  /* 0x000000042000728c */ /* 0x000fe2000bf04070 */
[----:B--2---:R-:W2:Y:S10]  /*5980*/  MUFU.RCP R0, R16 ;  /* 0x0000001000007308 */ /* 0x004eb40000001000 */
[----:B------:R-:W-:Y:S02]  /*5990*/  @!UP0 UIADD3 UR4, UPT, UPT, UR4, -UR32, URZ ;  /* 0x8000002004048290 */ /* 0x000fe4000fffe0ff */
[----:B------:R-:W-:Y:S02]  /*59a0*/  @!UP0 UIADD3 UR28, UPT, UPT, UR28, 0x1, URZ ;  /* 0x000000011c1c8890 */ /* 0x000fe4000fffe0ff */
[----:B------:R-:W-:Y:S02]  /*59b0*/  UISETP.GE.U32.AND UP0, UPT, UR4, UR32, UPT ;  /* 0x000000200400728c */ /* 0x000fe4000bf06070 */
[----:B------:R-:W-:Y:S01]  /*59c0*/  ULOP3.LUT UR4, UR19, UR33, URZ, 0x3c, !UPT ;  /* 0x0000002113047292 */ /* 0x000fe2000f8e3cff */
[----:B--2---:R-:W-:Y:S04]  /*59d0*/  VIADD R11, R0, 0xffffffe ;  /* 0x0ffffffe000b7836 */ /* 0x004fe80000000000 */
[----:B------:R-:W1:Y:S04]  /*59e0*/  F2I.FTZ.U32.TRUNC.NTZ R13, R11 ;  /* 0x0000000b000d7305 */ /* 0x000e68000021f000 */
[----:B------:R-:W-:Y:S02]  /*59f0*/  @UP0 UIADD3 UR28, UPT, UPT, UR28, 0x1, URZ ;  /* 0x000000011c1c0890 */ /* 0x000fe4000fffe0ff */
[----:B------:R-:W-:Y:S01]  /*5a00*/  UISETP.GE.AND UP0, UPT, UR4, URZ, UPT ;  /* 0x000000ff0400728c */ /* 0x000fe2000bf06270 */
[----:B-1----:R-:W-:Y:S10]  /*5a10*/  IADD3 R12, PT, PT, RZ, -R13, RZ ;  /* 0x8000000dff0c7210 */ /* 0x002ff40007ffe0ff */
[----:B------:R-:W-:Y:S02]  /*5a20*/  @!UP0 UIADD3 UR28, UPT, UPT, -UR28, URZ, URZ ;  /* 0x000000ff1c1c8290 */ /* 0x000fe4000fffe1ff */
[----:B------:R-:W-:Y:S01]  /*5a30*/  @!UP5 ULOP3.LUT UR28, URZ, UR33, URZ, 0x33, !UPT ;  /* 0x00000021ff1cd292 */ /* 0x000fe2000f8e33ff */
[----:B------:R-:W-:Y:S02]  /*5a40*/  IMAD R3, R12, R9, RZ ;  /* 0x000000090c037224 */ /* 0x000fe400078e02ff */
[----:B------:R-:W-:Y:S01]  /*5a50*/  HFMA2 R12, -RZ, RZ, 0, 0 ;  /* 0x00000000ff0c7431 */ /* 0x000fe200000001ff */
[----:B------:R-:W-:Y:S02]  /*5a60*/  ULOP3.LUT UR4, UR28, UR38, URZ, 0x3c, !UPT ;  /* 0x000000261c047292 */ /* 0x000fe4000f8e3cff */
[----:B------:R-:W-:Y:S02]  /*5a70*/  IMAD.U32 R0, RZ, RZ, UR28 ;  /* 0x0000001cff007e24 */ /* 0x000fe4000f8e00ff */
[----:B------:R-:W-:Y:S02]  /*5a80*/  UISETP.GE.AND UP0, UPT, UR4, URZ, UPT ;  /* 0x000000ff0400728c */ /* 0x000fe4000bf06270 */
[----:B------:R-:W-:Y:S01]  /*5a90*/  UIADD3 UR4, UPT, UPT, -UR28, URZ, URZ ;  /* 0x000000ff1c047290 */ /* 0x000fe2000fffe1ff */
[----:B------:R-:W-:Y:S01]  /*5aa0*/  IABS R0, R0 ;  /* 0x0000000000007213 */ /* 0x000fe20000000000 */
[----:B------:R-:W-:Y:S02]  /*5ab0*/  IMAD.HI.U32 R13, R13, R3, R12 ;  /* 0x000000030d0d7227 */ /* 0x000fe400078e000c */
[----:B------:R-:W-:Y:S04]  /*5ac0*/  UIMAD UR4, UR33, UR4, UR19 ;  /* 0x00000004210472a4 */ /* 0x000fe8000f8e0213 */
[----:B------:R-:W-:Y:S01]  /*5ad0*/  IMAD.HI.U32 R13, R13, R0, RZ ;  /* 0x000000000d0d7227 */ /* 0x000fe200078e00ff */
[----:B------:R-:W-:Y:S03]  /*5ae0*/  USHF.L.U32 UR26, UR4, 0x6, URZ ;  /* 0x00000006041a7899 */ /* 0x000fe600080006ff */
[----:B------:R-:W-:Y:S04]  /*5af0*/  IMAD.MOV R3, RZ, RZ, -R13 ;  /* 0x000000ffff037224 */ /* 0x000fe800078e0a0d */
[C---:B------:R-:W-:Y:S05]  /*5b00*/  IMAD R0, R9.reuse, R3, R0 ;  /* 0x0000000309007224 */ /* 0x040fea00078e0200 */
[----:B------:R-:W-:Y:S11]  /*5b10*/  ISETP.GT.U32.AND P1, PT, R9, R0, PT ;  /* 0x000000000900720c */ /* 0x000ff60003f24070 */
[----:B------:R-:W-:Y:S02]  /*5b20*/  @!UPT UIADD3 URZ, UPT, UPT, URZ, URZ, URZ ;  /* 0x000000fffffff290 */ /* 0x000fe4000fffe0ff */
[-C--:B------:R-:W-:Y:S01]  /*5b30*/  @!P1 IADD3 R0, PT, PT, R0, -R9.reuse, RZ ;  /* 0x8000000900009210 */ /* 0x080fe20007ffe0ff */
[----:B------:R-:W-:Y:S01]  /*5b40*/  @!P1 VIADD R13, R13, 0x1 ;  /* 0x000000010d0d9836 */ /* 0x000fe20000000000 */
[----:B------:R-:W-:Y:S02]  /*5b50*/  ISETP.NE.U32.AND P1, PT, RZ, UR34, PT ;  /* 0x00000022ff007c0c */ /* 0x000fe4000bf25070 */
[----:B------:R-:W-:Y:S02]  /*5b60*/  ISETP.GE.U32.AND P2, PT, R0, R9, PT ;  /* 0x000000090000720c */ /* 0x000fe40003f46070 */
[----:B------:R-:W-:Y:S11]  /*5b70*/  ISETP.NE.AND.EX P1, PT, RZ, UR35, PT, P1 ;  /* 0x00000023ff007c0c */ /* 0x000ff6000bf25310 */
[----:B------:R-:W-:Y:S04]  /*5b80*/  @P2 IADD3 R13, PT, PT, R13, 0x1, RZ ;  /* 0x000000010d0d2810 */ /* 0x000fe80007ffe0ff */
[----:B------:R-:W-:Y:S11]  /*5b90*/  R2UR UR29, R13 ;  /* 0x000000000d1d72ca */ /* 0x000ff600000e0000 */
[----:B------:R-:W-:Y:S02]  /*5ba0*/  @!UPT UIADD3 URZ, UPT, UPT, URZ, URZ, URZ ;  /* 0x000000fffffff290 */ /* 0x000fe4000fffe0ff */
[----:B------:R-:W-:Y:S02]  /*5bb0*/  @!UP0 UIADD3 UR29, UPT, UPT, -UR29, URZ, URZ ;  /* 0x000000ff1d1d8290 */ /* 0x000fe4000fffe1ff */
[----:B------:R-:W-:Y:S04]  /*5bc0*/  @!UP2 ULOP3.LUT UR29, URZ, UR38, URZ, 0x33, !UPT ;  /* 0x00000026ff1da292 */ /* 0x000fe8000f8e33ff */
[----:B------:R-:W-:Y:S04]  /*5bd0*/  UIADD3 UR5, UPT, UPT, -UR29, URZ, URZ ;  /* 0x000000ff1d057290 */ /* 0x000fe8000fffe1ff */
[----:B------:R-:W-:Y:S01]  /*5be0*/  UIMAD UR28, UR38, UR5, UR28 ;  /* 0x00000005261c72a4 */ /* 0x000fe2000f8e021c */
[----:B------:R-:W-:Y:S11]  /*5bf0*/  BRA.U !UP4, `(.L_x_96) ;  /* 0x000000010c387547 */ /* 0x000ff6000b800000 */
[----:B------:R-:W-:Y:S01]  /*5c00*/  UPLOP3.LUT UP1, UPT, UPT, UPT, UP6, 0x80, 0x8 ;  /* 0x000000000008789c */ /* 0x000fe20003f2f060 */
[----:B------:R-:W-:Y:S01]  /*5c10*/  IMAD.MOV.U32 R60, RZ, RZ, 0x1 ;  /* 0x00000001ff3c7424 */ /* 0x000fe200078e00ff */
[----:B------:R-:W1:Y:S01]  /*5c20*/  LDCU.64 UR8, c[0x0][0x358] ;  /* 0x00006b00ff0877ac */ /* 0x000e620008000a00 */
[----:B------:R-:W-:Y:S03]  /*5c30*/  MOV R0, 0x1 ;  /* 0x0000000100007802 */ /* 0x000fe60000000f00 */
[----:B------:R-:W-:Y:S05]  /*5c40*/  PLOP3.LUT P2, PT, PT, PT, UP1, 0x80, 0x8 ;  /* 0x000000000008781c */ /* 0x000fea0003f4f018 */
[----:B------:R-:W2:Y:S01]  /*5c50*/  @UP1 LDCU.64 UR4, c[0x0][0x888] ;  /* 0x00011100ff0417ac */ /* 0x000ea20008000a00 */
[----:B------:R-:W-:Y:S07]  /*5c60*/  @UP1 UIMAD UR6, UR49, UR34, URZ ;  /* 0x00000022310612a4 */ /* 0x000fee000f8e02ff */
[----:B------:R-:W-:Y:S01]  /*5c70*/  @!P2 PRMT R60, R0, 0x7610, R60 ;  /* 0x00007610003ca816 */ /* 0x000fe2000000003c */
[----:B--2---:R-:W-:Y:S06]  /*5c80*/  @UP1 UIMAD.WIDE UR4, UR6, 0x4, UR4 ;  /* 0x00000004060418a5 */ /* 0x004fec000f8e0204 */
[----:B------:R-:W-:Y:S01]  /*5c90*/  IMAD.U32 R12, RZ, RZ, UR4 ;  /* 0x00000004ff0c7e24 */ /* 0x000fe2000f8e00ff */
[----:B------:R-:W-:Y:S04]  /*5ca0*/  MOV R13, UR5 ;  /* 0x00000005000d7c02 */ /* 0x000fe80008000f00 */
[----:B------:R-:W2:Y:S01]  /*5cb0*/  @!UP1 LDCU UR4, c[0x0][0x880] ;  /* 0x00011000ff0497ac */ /* 0x000ea20008000800 */
[----:B-1---5:R1:W5:Y:S02]  /*5cc0*/  @P2 LDG.E R27, desc[UR8][R12.64] ;  /* 0x000000080c1b2981 */ /* 0x022364000c1e1900 */
[----:B-12---:R-:W-:Y:S07]  /*5cd0*/  @!P2 IMAD.U32 R27, RZ, RZ, UR4 ;  /* 0x00000004ff1bae24 */ /* 0x006fee000f8e00ff */
.L_x_96:
[----:B-----5:R-:W-:Y:S01]  /*5ce0*/  @!P1 FSETP.EQ.AND P3, PT, R27, RZ, PT ;  /* 0x000000ff1b00920b */ /* 0x020fe20003f62000 */
[----:B------:R-:W-:Y:S01]  /*5cf0*/  @!UPT UIADD3 URZ, UPT, UPT, URZ, URZ, URZ ;  /* 0x000000fffffff290 */ /* 0x000fe2000fffe0ff */
[----:B------:R-:W-:Y:S11]  /*5d00*/  @!P1 BRA `(.L_x_97) ;  /* 0x0000000000149947 */ /* 0x000ff60003800000 */
[----:B------:R-:W-:Y:S02]  /*5d10*/  LOP3.LUT P1, RZ, R60, 0xff, RZ, 0xc0, !PT ;  /* 0x000000ff3cff7812 */ /* 0x000fe4000782c0ff */
[----:B------:R-:W-:Y:S04]  /*5d20*/  PLOP3.LUT P3, PT, PT, PT, UP1, 0x80, 0x8 ;  /* 0x000000000008781c */ /* 0x000fe80003f6f018 */
[----:B------:R-:W-:Y:S07]  /*5d30*/  PLOP3.LUT P3, PT, P3, PT, PT, 0x8, 0x80 ;  /* 0x000000000080781c */ /* 0x000fee0001f6e170 */
[----:B------:R-:W-:Y:S11]  /*5d40*/  @P1 FSETP.EQ.AND P3, PT, R27, RZ, PT ;  /* 0x000000ff1b00120b */ /* 0x000ff60003f62000 */
[----:B------:R-:W-:Y:S02]  /*5d50*/  @!UPT UIADD3 URZ, UPT, UPT, URZ, URZ, URZ ;  /* 0x000000fffffff290 */ /* 0x000fe4000fffe0ff */
.L_x_97:
[----:B------:R-:W-:Y:S01]  /*5d60*/  ULEA UR4, UR25, UR31, 0x3 ;  /* 0x0000001f19047291 */ /* 0x000fe2000f8e18ff */
[----:B------:R-:W-:Y:S02]  /*5d70*/  SHF.L.U32 R3, R10, 0x1f, RZ ;  /* 0x0000001f0a037819 */ /* 0x000fe400000006ff */
[----:B------:R-:W-:Y:S04]  /*5d80*/  ELECT P2, URZ, PT ;  /* 0x0000000000ff782f */ /* 0x000fe80003840000 */
[----:B------:R-:W-:Y:S02]  /*5d90*/  PLOP3.LUT P2, PT, P3, P2, PT, 0xf2, 0x2f ;  /* 0x00000000002f781c */ /* 0x000fe40001f45e72 */
[----:B------:R-:W1:Y:S02]  /*5da0*/  SYNCS.PHASECHK.TRANS64.TRYWAIT P1, [UR4+0x118], R3 ;  /* 0x00011803ff0075a7 */ /* 0x000e640008021104 */
[----:B-1----:R-:W-:Y:S09]  /*5db0*/  @!P1 BRA `(.L_x_98) ;  /* 0x0000003c00ec9947 */ /* 0x002ff20003800000 */
.L_x_192:
[----:B------:R-:W2:Y:S01]  /*5dc0*/  S2UR UR19, SR_CgaCtaId ;  /* 0x00000000001379c3 */ /* 0x000ea20000008800 */
[----:B------:R-:W-:Y:S01]  /*5dd0*/  VOTEU.ALL UP0, P2 ;  /* 0x0000000000ff7886 */ /* 0x000fe20001000000 */
[----:B------:R-:W-:Y:S01]  /*5de0*/  @!P2 IADD3 R9, P1, PT, R14, 0x580, RZ ;  /* 0x000005800e09a810 */ /* 0x000fe20007f3e0ff */
[----:B------:R-:W-:Y:S01]  /*5df0*/  UMOV UR20, 0x0 ;  /* 0x0000000000147882 */ /* 0x000fe20000000000 */
[----:B------:R-:W-:Y:S01]  /*5e00*/  UMOV UR21, 0x10000000 ;  /* 0x1000000000157882 */ /* 0x000fe20000000000 */
[----:B------:R-:W-:Y:S01]  /*5e10*/  UMOV UR11, UR27 ;  /* 0x0000001b000b7c82 */ /* 0x000fe20008000000 */
[----:B------:R-:W-:Y:S01]  /*5e20*/  @!UP0 ULEA UR5, UR25, UR31, 0xd ;  /* 0x0000001f19058291 */ /* 0x000fe2000f8e68ff */
[----:B-1----:R-:W-:Y:S01]  /*5e30*/  @!P2 IMAD.X R0, RZ, RZ, R15, P1 ;  /* 0x000000ffff00a224 */ /* 0x002fe200008e060f */
[----:B------:R-:W-:Y:S01]  /*5e40*/  @!UP0 UIADD3 UR10, UPT, UPT, UR26, 0x20, URZ ;  /* 0x000000201a0a8890 */ /* 0x000fe2000fffe0ff */
[----:B------:R-:W-:Y:S01]  /*5e50*/  @!P2 R2UR UR7, R9 ;  /* 0x000000000907a2ca */ /* 0x000fe200000e0000 */
[----:B------:R-:W-:Y:S02]  /*5e60*/  @!UP0 UIADD3 UR24, UPT, UPT, UR5, 0x200, URZ ;  /* 0x0000020005188890 */ /* 0x000fe4000fffe0ff */
[----:B------:R-:W-:Y:S02]  /*5e70*/  @!UP0 UIADD3 UR8, UPT, UPT, UR5, 0x1200, URZ ;  /* 0x0000120005088890 */ /* 0x000fe4000fffe0ff */
[----:B------:R-:W-:Y:S02]  /*5e80*/  UIADD3 UR5, UPT, UPT, UR25, 0x1, URZ ;  /* 0x0000000119057890 */ /* 0x000fe4000fffe0ff */
[----:B------:R-:W-:Y:S02]  /*5e90*/  UIADD3 UR25, UPT, UPT, UR4, 0x100, URZ ;  /* 0x0000010004197890 */ /* 0x000fe4000fffe0ff */
[----:B------:R-:W-:Y:S01]  /*5ea0*/  UISETP.NE.AND UP0, UPT, UR5, 0x3, UPT ;  /* 0x000000030500788c */ /* 0x000fe2000bf05270 */
[----:B------:R-:W-:Y:S01]  /*5eb0*/  UMOV UR12, UR28 ;  /* 0x0000001c000c7c82 */ /* 0x000fe20008000000 */
[----:B------:R-:W-:Y:S02]  /*5ec0*/  UMOV UR13, UR29 ;  /* 0x0000001d000d7c82 */ /* 0x000fe40008000000 */
[----:B------:R-:W-:Y:S01]  /*5ed0*/  USEL UR6, UR5, URZ, UP0 ;  /* 0x000000ff05067287 */ /* 0x000fe20008000000 */
[----:B------:R-:W-:Y:S01]  /*5ee0*/  @!P2 R2UR UR5, R0 ;  /* 0x000000000005a2ca */ /* 0x000fe200000e0000 */
[----:B------:R-:W-:Y:S01]  /*5ef0*/  IMAD.U32 R12, RZ, RZ, UR7 ;  /* 0x00000007ff0c7e24 */ /* 0x000fe2000f8e00ff */
[----:B------:R-:W-:Y:S01]  /*5f00*/  USEL UR18, URZ, 0x1, UP0 ;  /* 0x00000001ff127887 */ /* 0x000fe20008000000 */
[----:B------:R-:W-:Y:S01]  /*5f10*/  @!P2 IMAD.MOV.U32 R0, RZ, RZ, 0x2000 ;  /* 0x00002000ff00a424 */ /* 0x000fe200078e00ff */
[----:B------:R-:W-:Y:S01]  /*5f20*/  VOTEU.ALL UP0, P2 ;  /* 0x0000000000ff7886 */ /* 0x000fe20001000000 */
[----:B------:R-:W-:Y:S01]  /*5f30*/  UMOV UR9, UR25 ;  /* 0x0000001900097c82 */ /* 0x000fe20008000000 */
[----:B------:R-:W-:Y:S01]  /*5f40*/  @!P2 R2UR UR16, R12 ;  /* 0x000000000c10a2ca */ /* 0x000fe200000e0000 */
[----:B--2---:R-:W-:Y:S01]  /*5f50*/  UPRMT UR7, UR19, 0x654, UR25 ;  /* 0x0000065413077896 */ /* 0x004fe20008000019 */
[----:B------:R-:W-:Y:S04]  /*5f60*/  LOP3.LUT R10, R10, UR18, RZ, 0x3c, !PT ;  /* 0x000000120a0a7c12 */ /* 0x000fe8000f8e3cff */
[----:B------:R-:W-:Y:S01]  /*5f70*/  SHF.L.U32 R3, R10, 0x1f, RZ ;  /* 0x0000001f0a037819 */ /* 0x000fe200000006ff */
[----:B------:R-:W-:Y:S01]  /*5f80*/  IMAD.U32 R13, RZ, RZ, UR5 ;  /* 0x00000005ff0d7e24 */ /* 0x000fe2000f8e00ff */
[----:B------:R-:W-:Y:S04]  /*5f90*/  ULEA UR5, UR6, UR31, 0x3 ;  /* 0x0000001f06057291 */ /* 0x000fe8000f8e18ff */
[----:B------:R-:W-:Y:S11]  /*5fa0*/  @!P2 R2UR UR17, R13 ;  /* 0x000000000d11a2ca */ /* 0x000ff600000e0000 */
[----:B------:R-:W-:Y:S02]  /*5fb0*/  @!UPT UIADD3 URZ, UPT, UPT, URZ, URZ, URZ ;  /* 0x000000fffffff290 */ /* 0x000fe4000fffe0ff */
[----:B------:R1:W-:Y:S01]  /*5fc0*/  @!UP0 UTMALDG.4D [UR24], [UR16], desc[UR20] ;  /* 0x00001418100085b4 */ /* 0x0003e20008019000 */
[----:B------:R-:W-:Y:S05]  /*5fd0*/  VOTEU.ALL UP0, P2 ;  /* 0x0000000000ff7886 */ /* 0x000fea0001000000 */
[----:B------:R1:W-:Y:S01]  /*5fe0*/  @!UP0 UTMALDG.4D [UR8], [UR16], desc[UR20] ;  /* 0x00001408100085b4 */ /* 0x0003e20008019000 */
[----:B------:R2:W-:Y:S01]  /*5ff0*/  @!P2 SYNCS.ARRIVE.TRANS64.RED.A0TR RZ, [UR4+0x100], R0 ;  /* 0x00010000ffffa9a7 */ /* 0x0005e20008300404 */
[----:B------:R-:W-:Y:S01]  /*6000*/  SYNCS.ARRIVE.TRANS64.RED.A1T0 RZ, [UR7], RZ ;  /* 0x000000ffffff79a7 */ /* 0x000fe20008100407 */
[----:B--2---:R-:W-:Y:S01]  /*6010*/  @P0 SHF.R.U32.HI R0, RZ, 0x10, R5 ;  /* 0x00000010ff000819 */ /* 0x004fe20000011605 */
[----:B------:R-:W2:Y:S03]  /*6020*/  SYNCS.PHASECHK.TRANS64.TRYWAIT P1, [UR5+0x118], R3 ;  /* 0x00011803ff0075a7 */ /* 0x000ea60008021105 */
[----:B------:R-:W-:Y:S01]  /*6030*/  @P0 R2UR UR49, R0 ;  /* 0x00000000003102ca */ /* 0x000fe200000e0000 */
[----:B------:R-:W-:Y:S03]  /*6040*/  @!UPT UIADD3 URZ, UPT, UPT, URZ, URZ, URZ ;  /* 0x000000fffffff290 */ /* 0x000fe6000fffe0ff */
[----:B-12---:R-:W-:Y:S11]  /*6050*/  @!P1 BRA `(.L_x_99) ;  /* 0x0000003c005c9947 */ /* 0x006ff60003800000 */
.L_x_194:
[----:B------:R-:W-:Y:S01]  /*6060*/  UIADD3 UR17, UPT, UPT, UR5, 0x100, URZ ;  /* 0x0000010005117890 */ /* 0x000fe2000fffe0ff */
[----:B------:R-:W2:Y:S01]  /*6070*/  S2UR UR56, SR_CgaCtaId ;  /* 0x00000000003879c3 */ /* 0x000ea20000008800 */
[----:B------:R-:W-:Y:S01]  /*6080*/  UPLOP3.LUT UP2, UPT, UPT, UPT, UPT, 0x80, 0x8 ;  /* 0x000000000008789c */ /* 0x000fe20003f4f070 */
[----:B-1----:R-:W-:Y:S01]  /*6090*/  @!P2 IADD3 R3, P0, PT, R14, 0x580, RZ ;  /* 0x000005800e03a810 */ /* 0x002fe20007f1e0ff */
[----:B------:R-:W-:Y:S01]  /*60a0*/  UMOV UR36, 0x0 ;  /* 0x0000000000247882 */ /* 0x000fe20000000000 */
[----:B------:R-:W-:Y:S01]  /*60b0*/  UMOV UR37, 0x10000000 ;  /* 0x1000000000257882 */ /* 0x000fe20000000000 */
[----:B------:R-:W-:Y:S01]  /*60c0*/  UMOV UR19, UR27 ;  /* 0x0000001b00137c82 */ /* 0x000fe20008000000 */
[----:B------:R-:W-:Y:S01]  /*60d0*/  UMOV UR20, UR28 ;  /* 0x0000001c00147c82 */ /* 0x000fe20008000000 */
[----:B------:R-:W-:Y:S01]  /*60e0*/  UMOV UR21, UR29 ;  /* 0x0000001d00157c82 */ /* 0x000fe20008000000 */
[----:B------:R-:W-:Y:S01]  /*60f0*/  UMOV UR11, UR27 ;  /* 0x0000001b000b7c82 */ /* 0x000fe20008000000 */
[----:B------:R-:W-:Y:S01]  /*6100*/  UMOV UR12, UR28 ;  /* 0x0000001c000c7c82 */ /* 0x000fe20008000000 */
[----:B------:R-:W-:Y:S01]  /*6110*/  UMOV UR13, UR29 ;  /* 0x0000001d000d7c82 */ /* 0x000fe20008000000 */
[----:B------:R-:W-:Y:S01]  /*6120*/  UMOV UR9, UR17 ;  /* 0x0000001100097c82 */ /* 0x000fe20008000000 */
[----:B------:R-:W-:Y:S01]  /*6130*/  VOTEU.ALL UP0, P2 ;  /* 0x0000000000ff7886 */ /* 0x000fe20001000000 */
[----:B------:R-:W-:Y:S01]  /*6140*/  @!P2 IMAD.X R0, RZ, RZ, R15, P0 ;  /* 0x000000ffff00a224 */ /* 0x000fe200000e060f */
[----:B------:R-:W-:Y:S02]  /*6150*/  R2UR UR55, R63 ;  /* 0x000000003f3772ca */ /* 0x000fe400000e0000 */
[----:B------:R-:W-:Y:S01]  /*6160*/  R2UR UR54, R64 ;  /* 0x00000000403672ca */ /* 0x000fe200000e0000 */
[----:B------:R-:W-:Y:S01]  /*6170*/  @!UP0 ULEA UR4, UR6, UR31, 0xd ;  /* 0x0000001f06048291 */ /* 0x000fe2000f8e68ff */
[----:B------:R-:W-:Y:S01]  /*6180*/  LOP3.LUT P0, RZ, R6, 0x1, RZ, 0xc0, !PT ;  /* 0x0000000106ff7812 */ /* 0x000fe2000780c0ff */
[----:B------:R-:W-:Y:S01]  /*6190*/  @!UP0 UIADD3 UR18, UPT, UPT, UR26, 0x10, URZ ;  /* 0x000000101a128890 */ /* 0x000fe2000fffe0ff */
[----:B------:R-:W-:Y:S01]  /*61a0*/  LOP3.LUT R8, R8, 0x1, RZ, 0x3c, !PT ;  /* 0x0000000108087812 */ /* 0x000fe200078e3cff */
[----:B------:R-:W-:Y:S02]  /*61b0*/  @!UP0 UIADD3 UR16, UPT, UPT, UR4, 0x200, URZ ;  /* 0x0000020004108890 */ /* 0x000fe4000fffe0ff */
[----:B------:R-:W-:Y:S02]  /*61c0*/  @!UP0 UIADD3 UR8, UPT, UPT, UR4, 0x1200, URZ ;  /* 0x0000120004088890 */ /* 0x000fe4000fffe0ff */
[----:B------:R-:W-:Y:S01]  /*61d0*/  UIADD3 UR4, UPT, UPT, UR6, 0x1, URZ ;  /* 0x0000000106047890 */ /* 0x000fe2000fffe0ff */
[----:B------:R-:W-:Y:S01]  /*61e0*/  @!P2 R2UR UR6, R3 ;  /* 0x000000000306a2ca */ /* 0x000fe200000e0000 */
[----:B------:R-:W-:Y:S02]  /*61f0*/  @!UP0 UIADD3 UR10, UPT, UPT, UR26, 0x30, URZ ;  /* 0x000000301a0a8890 */ /* 0x000fe4000fffe0ff */
[----:B------:R-:W-:Y:S04]  /*6200*/  UISETP.NE.AND UP0, UPT, UR4, 0x3, UPT ;  /* 0x000000030400788c */ /* 0x000fe8000bf05270 */
[----:B------:R-:W-:Y:S01]  /*6210*/  USEL UR25, UR4, URZ, UP0 ;  /* 0x000000ff04197287 */ /* 0x000fe20008000000 */
[----:B------:R-:W-:Y:S01]  /*6220*/  @!P2 R2UR UR4, R0 ;  /* 0x000000000004a2ca */ /* 0x000fe200000e0000 */
[----:B------:R-:W-:Y:S02]  /*6230*/  USEL UR24, URZ, 0x1, UP0 ;  /* 0x00000001ff187887 */ /* 0x000fe40008000000 */
[----:B------:R-:W-:Y:S02]  /*6240*/  VOTEU.ALL UP0, P2 ;  /* 0x0000000000ff7886 */ /* 0x000fe40001000000 */
[----:B------:R-:W-:Y:S02]  /*6250*/  IMAD.U32 R12, RZ, RZ, UR6 ;  /* 0x00000006ff0c7e24 */ /* 0x000fe4000f8e00ff */
[----:B------:R-:W-:Y:S03]  /*6260*/  LOP3.LUT R10, R10, UR24, RZ, 0x3c, !PT ;  /* 0x000000180a0a7c12 */ /* 0x000fe6000f8e3cff */
[----:B------:R-:W-:Y:S03]  /*6270*/  @!P2 R2UR UR6, R12 ;  /* 0x000000000c06a2ca */ /* 0x000fe600000e0000 */
[----:B------:R-:W-:Y:S01]  /*6280*/  IMAD.U32 R13, RZ, RZ, UR4 ;  /* 0x00000004ff0d7e24 */ /* 0x000fe2000f8e00ff */
[----:B--2---:R-:W-:Y:S04]  /*6290*/  UPRMT UR4, UR56, 0x654, UR17 ;  /* 0x0000065438047896 */ /* 0x004fe80008000011 */
[----:B------:R-:W-:Y:S11]  /*62a0*/  @!P2 R2UR UR7, R13 ;  /* 0x000000000d07a2ca */ /* 0x000ff600000e0000 */
[----:B------:R-:W-:Y:S02]  /*62b0*/  @!UPT UIADD3 URZ, UPT, UPT, URZ, URZ, URZ ;  /* 0x000000fffffff290 */ /* 0x000fe4000fffe0ff */
[----:B------:R1:W-:Y:S01]  /*62c0*/  @!UP0 UTMALDG.4D [UR16], [UR6], desc[UR36] ;  /* 0x00002410060085b4 */ /* 0x0003e20008019000 */
[----:B------:R-:W-:Y:S05]  /*62d0*/  VOTEU.ALL UP0, P2 ;  /* 0x0000000000ff7886 */ /* 0x000fea0001000000 */
[----:B------:R2:W-:Y:S01]  /*62e0*/  @!UP0 UTMALDG.4D [UR8], [UR6], desc[UR36] ;  /* 0x00002408060085b4 */ /* 0x0005e20008019000 */
[----:B------:R2:W-:Y:S01]  /*62f0*/  @!P2 SYNCS.ARRIVE.TRANS64.RED.A0TR RZ, [UR5+0x100], R2 ;  /* 0x00010002ffffa9a7 */ /* 0x0005e20008300405 */
[----:B------:R-:W-:Y:S01]  /*6300*/  SYNCS.ARRIVE.TRANS64.RED.A1T0 RZ, [UR4], RZ ;  /* 0x000000ffffff79a7 */ /* 0x000fe20008100404 */
[----:B-1----:R-:W-:Y:S02]  /*6310*/  UIADD3 UR19, UPT, UPT, UR14, UR55, URZ ;  /* 0x000000370e137290 */ /* 0x002fe4000fffe0ff */
[----:B------:R-:W-:Y:S01]  /*6320*/  UIADD3 UR21, UPT, UPT, UR15, UR54, URZ ;  /* 0x000000360f157290 */ /* 0x000fe2000fffe0ff */
[----:B------:R-:W-:Y:S11]  /*6330*/  @P0 BRA `(.L_x_100) ;  /* 0xffffffec00e80947 */ /* 0x000ff6000383ffff */
[----:B------:R-:W-:Y:S01]  /*6340*/  UIADD3 UR31, UPT, UPT, UR31, 0x118, URZ ;  /* 0x000001181f1f7890 */ /* 0x000fe2000fffe0ff */
[----:B------:R-:W-:-:S03]  /*6350*/  SHF.L.U32 R3, R10, 0x1f, RZ ;  /* 0x0000001f0a037819 */ /* 0x000fc600000006ff */
[----:B------:R-:W-:-:S09]  /*6360*/  ULEA UR4, UR25, UR31, 0x3 ;  /* 0x0000001f19047291 */ /* 0x000fd2000f8e18ff */
[----:B------:R-:W1:Y:S02]  /*6370*/  SYNCS.PHASECHK.TRANS64.TRYWAIT P0, [UR4], R3 ;  /* 0x00000003ff0075a7 */ /* 0x000e640008001104 */
[----:B-1----:R-:W-:Y:S05]  /*6380*/  @!P0 BRA `(.L_x_101) ;  /* 0x0000003800a88947 */ /* 0x002fea0003800000 */
.L_x_196:
[----:B------:R-:W-:-:S04]  /*6390*/  UIADD3 UR4, UPT, UPT, UR25, 0x1, URZ ;  /* 0x0000000119047890 */ /* 0x000fc8000fffe0ff */
[----:B------:R-:W-:-:S04]  /*63a0*/  UISETP.NE.AND UP0, UPT, UR4, 0x3, UPT ;  /* 0x000000030400788c */ /* 0x000fc8000bf05270 */
[----:B--2---:R-:W-:Y:S02]  /*63b0*/  USEL UR6, URZ, 0x1, UP0 ;  /* 0x00000001ff067887 */ /* 0x004fe40008000000 */
[----:B------:R-:W-:-:S04]  /*63c0*/  USEL UR4, UR4, URZ, UP0 ;  /* 0x000000ff04047287 */ /* 0x000fc80008000000 */
[----:B------:R-:W-:Y:S01]  /*63d0*/  ULEA UR5, UR4, UR31, 0x3 ;  /* 0x0000001f04057291 */ /* 0x000fe2000f8e18ff */
[----:B------:R-:W-:-:S04]  /*63e0*/  LOP3.LUT R10, R10, UR6, RZ, 0x3c, !PT ;  /* 0x000000060a0a7c12 */ /* 0x000fc8000f8e3cff */
[----:B-1----:R-:W-:-:S04]  /*63f0*/  SHF.L.U32 R3, R10, 0x1f, RZ ;  /* 0x0000001f0a037819 */ /* 0x002fc800000006ff */
[----:B------:R-:W1:Y:S02]  /*6400*/  SYNCS.PHASECHK.TRANS64.TRYWAIT P0, [UR5], R3 ;  /* 0x00000003ff0075a7 */ /* 0x000e640008001105 */
[----:B-1----:R-:W-:Y:S05]  /*6410*/  @!P0 BRA `(.L_x_102) ;  /* 0x00000038009c8947 */ /* 0x002fea0003800000 */
.L_x_198:
[----:B------:R-:W-:-:S04]  /*6420*/  UIADD3 UR4, UPT, UPT, UR4, 0x1, URZ ;  /* 0x0000000104047890 */ /* 0x000fc8000fffe0ff */
[----:B------:R-:W-:-:S04]  /*6430*/  UISETP.NE.AND UP0, UPT, UR4, 0x3, UPT ;  /* 0x000000030400788c */ /* 0x000fc8000bf05270 */
[----:B------:R-:W-:Y:S02]  /*6440*/  USEL UR5, URZ, 0x1, UP0 ;  /* 0x00000001ff057887 */ /* 0x000fe40008000000 */
[----:B------:R-:W-:-:S04]  /*6450*/  USEL UR4, UR4, URZ, UP0 ;  /* 0x000000ff04047287 */ /* 0x000fc80008000000 */
[----:B------:R-:W-:Y:S01]  /*6460*/  ULEA UR4, UR4, UR31, 0x3 ;  /* 0x0000001f04047291 */ /* 0x000fe2000f8e18ff */
[----:B-1----:R-:W-:-:S04]  /*6470*/  LOP3.LUT R3, R10, UR5, RZ, 0x3c, !PT ;  /* 0x000000050a037c12 */ /* 0x002fc8000f8e3cff */
[----:B------:R-:W-:Y:S01]  /*6480*/  SHF.L.U32 R3, R3, 0x1f, RZ ;  /* 0x0000001f03037819 */ /* 0x000fe200000006ff */
[----:B------:R-:W-:-:S07]  /*6490*/  IMAD.U32 R0, RZ, RZ, UR4 ;  /* 0x00000004ff007e24 */ /* 0x000fce000f8e00ff */
.L_x_103:
[----:B-1----:R1:W2:Y:S02]  /*64a0*/  SYNCS.PHASECHK.TRANS64.TRYWAIT P0, [R0+URZ], R3 ;  /* 0x00000003000075a7 */ /* 0x0022a400080011ff */
[----:B--2---:R-:W-:Y:S05]  /*64b0*/  @!P0 NANOSLEEP.SYNCS 0x989680 ;  /* 0x009896800000895d */ /* 0x004fea0003900000 */
[----:B------:R-:W2:Y:S02]  /*64c0*/  @!P0 SYNCS.PHASECHK.TRANS64 P0, [R0+URZ], R3 ;  /* 0x00000003000085a7 */ /* 0x000ea400080010ff */
[----:B--2---:R-:W-:Y:S05]  /*64d0*/  @P0 EXIT ;  /* 0x000000000000094d */ /* 0x004fea0003800000 */
[----:B------:R-:W-:Y:S05]  /*64e0*/  BRA `(.L_x_103) ;  /* 0xfffffffc00ec7947 */ /* 0x000fea000383ffff */
.L_x_91:
[----:B------:R-:W-:-:S06]  /*64f0*/  UISETP.GE.AND UP0, UPT, UR18, 0x4, UPT ;  /* 0x000000041200788c */ /* 0x000fcc000bf06270 */
[----:B------:R-:W-:-:S13]  /*6500*/  PLOP3.LUT P0, PT, PT, PT, UP0, 0x80, 0x8 ;  /* 0x000000000008781c */ /* 0x000fda0003f0f008 */
[----:B-1----:R-:W-:Y:S05]  /*6510*/  @!P0 EXIT ;  /* 0x000000000000894d */ /* 0x002fea0003800000 */
[----:B------:R-:W1:Y:S08]  /*6520*/  S2UR UR4, SR_CgaCtaId ;  /* 0x00000000000479c3 */ /* 0x000e700000008800 */
[----:B------:R-:W-:Y:S01]  /*6530*/  BAR.SYNC.DEFER_BLOCKING 0x6, 0xa0 ;  /* 0x0182800000007b1d */ /* 0x000fe20000010000 */
[C---:B------:R-:W-:Y:S01]  /*6540*/  IMAD.SHL.U32 R3, R66.reuse, 0x10, RZ ;  /* 0x0000001042037824 */ /* 0x040fe200078e00ff */
[C---:B------:R-:W-:Y:S01]  /*6550*/  LOP3.LUT R72, R66.reuse, 0x60, RZ, 0xc0, !PT ;  /* 0x0000006042487812 */ /* 0x040fe200078ec0ff */
[C---:B------:R-:W-:Y:S01]  /*6560*/  IMAD.SHL.U32 R4, R66.reuse, 0x2, RZ ;  /* 0x0000000242047824 */ /* 0x040fe200078e00ff */
[C---:B------:R-:W-:Y:S01]  /*6570*/  LOP3.LUT R67, R66.reuse, 0x2, RZ, 0xc0, !PT ;  /* 0x0000000242437812 */ /* 0x040fe200078ec0ff */
[----:B------:R-:W-:Y:S01]  /*6580*/  IMAD.SHL.U32 R0, R61, 0x200, RZ ;  /* 0x000002003d007824 */ /* 0x000fe200078e00ff */
[----:B------:R-:W-:Y:S01]  /*6590*/  UMOV UR52, 0x400 ;  /* 0x0000040000347882 */ /* 0x000fe20000000000 */
[C---:B------:R-:W-:Y:S01]  /*65a0*/  LOP3.LUT R71, R3.reuse, 0x590, RZ, 0xc0, !PT ;  /* 0x0000059003477812 */ /* 0x040fe200078ec0ff */
[----:B------:R-:W2:Y:S01]  /*65b0*/  LDC.64 R54, c[0x0][0x8b0] ;  /* 0x00022c00ff367b82 */ /* 0x000ea20000000a00 */
[----:B------:R-:W-:Y:S01]  /*65c0*/  LOP3.LUT R3, R3, 0x60, RZ, 0xc0, !PT ;  /* 0x0000006003037812 */ /* 0x000fe200078ec0ff */
[C---:B------:R-:W-:Y:S01]  /*65d0*/  IMAD.U32 R23, R66.reuse, 0x10000, RZ ;  /* 0x0001000042177824 */ /* 0x040fe200078e00ff */
[----:B------:R-:W-:Y:S01]  /*65e0*/  LOP3.LUT R71, R71, 0x200, R0, 0xf8, !PT ;  /* 0x0000020047477812 */ /* 0x000fe200078ef800 */
[----:B------:R-:W-:Y:S01]  /*65f0*/  IMAD.SHL.U32 R0, R61, 0x200000, RZ ;  /* 0x002000003d007824 */ /* 0x000fe200078e00ff */
[----:B------:R-:W-:Y:S01]  /*6600*/  LOP3.LUT R4, R3, 0xc, R4, 0xf8, !PT ;  /* 0x0000000c03047812 */ /* 0x000fe200078ef804 */
[----:B------:R-:W-:Y:S01]  /*6610*/  USHF.R.S32.HI UR55, URZ, 0x1f, UR5 ;  /* 0x0000001fff377899 */ /* 0x000fe20008011405 */
[----:B------:R-:W-:Y:S01]  /*6620*/  LOP3.LUT R66, R66, 0x4, RZ, 0xc0, !PT ;  /* 0x0000000442427812 */ /* 0x000fe200078ec0ff */
[----:B------:R-:W3:Y:S01]  /*6630*/  LDC.64 R52, c[0x0][0x8a8] ;  /* 0x00022a00ff347b82 */ /* 0x000ee20000000a00 */
[----:B------:R-:W-:Y:S01]  /*6640*/  LOP3.LUT R0, R0, 0x200000, RZ, 0xc0, !PT ;  /* 0x0020000000007812 */ /* 0x000fe200078ec0ff */
[----:B------:R-:W-:Y:S01]  /*6650*/  ULEA.HI UR55, UR55, UR5, URZ, 0x6 ;  /* 0x0000000537377291 */ /* 0x000fe2000f8f30ff */
[----:B------:R-:W-:Y:S01]  /*6660*/  IADD3 R70, PT, PT, -R66, 0x2, RZ ;  /* 0x0000000242467810 */ /* 0x000fe20007ffe1ff */
[----:B------:R-:W-:Y:S01]  /*6670*/  IMAD.MOV.U32 R22, RZ, RZ, RZ ;  /* 0x000000ffff167224 */ /* 0x000fe200078e00ff */
[----:B------:R-:W-:-:S02]  /*6680*/  LOP3.LUT R71, R71, R4, RZ, 0xfc, !PT ;  /* 0x0000000447477212 */ /* 0x000fc400078efcff */
[----:B------:R-:W-:Y:S01]  /*6690*/  CS2R R68, SRZ ;  /* 0x0000000000447805 */ /* 0x000fe2000001ff00 */
[----:B-1----:R-:W-:Y:S01]  /*66a0*/  ULEA UR52, UR4, UR52, 0x18 ;  /* 0x0000003404347291 */ /* 0x002fe2000f8ec0ff */
[----:B------:R-:W-:Y:S01]  /*66b0*/  LOP3.LUT R23, R0, 0x400000, R23, 0xf8, !PT ;  /* 0x0040000000177812 */ /* 0x000fe200078ef817 */
[----:B------:R-:W1:Y:S01]  /*66c0*/  LDCU UR4, c[0x0][0x370] ;  /* 0x00006e00ff0477ac */ /* 0x000e620008000800 */
[----:B------:R-:W-:Y:S02]  /*66d0*/  IMAD.MOV R67, RZ, RZ, -R67 ;  /* 0x000000ffff437224 */ /* 0x000fe400078e0a43 */
[----:B------:R-:W-:Y:S01]  /*66e0*/  IMAD.MOV R66, RZ, RZ, -R66 ;  /* 0x000000ffff427224 */ /* 0x000fe200078e0a42 */
[----:B------:R-:W-:Y:S01]  /*66f0*/  UMOV UR57, 0x1 ;  /* 0x0000000100397882 */ /* 0x000fe20000000000 */
[----:B------:R-:W-:Y:S01]  /*6700*/  IMAD.SHL.U32 R70, R70, 0x10, RZ ;  /* 0x0000001046467824 */ /* 0x000fe200078e00ff */
[----:B------:R-:W-:Y:S01]  /*6710*/  UMOV UR53, URZ ;  /* 0x000000ff00357c82 */ /* 0x000fe20008000000 */
[----:B------:R-:W4:Y:S01]  /*6720*/  LDS R2, [UR52+0x190] ;  /* 0x00019034ff027984 */ /* 0x000f220008000800 */
[----:B------:R-:W2:Y:S01]  /*6730*/  LDCU UR45, c[0x0][0xb0c] ;  /* 0x00016180ff2d77ac */ /* 0x000ea20008000800 */
[----:B------:R-:W2:Y:S01]  /*6740*/  LDCU UR38, c[0x0][0xb30] ;  /* 0x00016600ff2677ac */ /* 0x000ea20008000800 */
[----:B------:R-:W2:Y:S01]  /*6750*/  LDCU.64 UR58, c[0x0][0x888] ;  /* 0x00011100ff3a77ac */ /* 0x000ea20008000a00 */
[----:B-1----:R-:W-:Y:S01]  /*6760*/  IMAD.U32 R62, RZ, RZ, UR4 ;  /* 0x00000004ff3e7e24 */ /* 0x002fe2000f8e00ff */
[----:B------:R-:W1:Y:S01]  /*6770*/  LDCU UR4, c[0x0][0x374] ;  /* 0x00006e80ff0477ac */ /* 0x000e620008000800 */
[----:B------:R-:W2:Y:S01]  /*6780*/  LDCU.64 UR46, c[0x0][0xb28] ;  /* 0x00016500ff2e77ac */ /* 0x000ea20008000a00 */
[----:B------:R-:W2:Y:S01]  /*6790*/  LDCU.128 UR60, c[0x0][0xb10] ;  /* 0x00016200ff3c77ac */ /* 0x000ea20008000c00 */
[----:B------:R-:W-:Y:S01]  /*67a0*/  USHF.R.S32.HI UR55, URZ, 0x6, UR55 ;  /* 0x00000006ff377899 */ /* 0x000fe20008011437 */
[----:B------:R-:W-:Y:S01]  /*67b0*/  UMOV UR56, URZ ;  /* 0x000000ff00387c82 */ /* 0x000fe20008000000 */
[----:B------:R-:W-:Y:S01]  /*67c0*/  UMOV UR54, URZ ;  /* 0x000000ff00367c82 */ /* 0x000fe20008000000 */
[----:B-1----:R-:W-:Y:S01]  /*67d0*/  IMAD.U32 R73, RZ, RZ, UR4 ;  /* 0x00000004ff497e24 */ /* 0x002fe2000f8e00ff */
[----:B------:R-:W-:-:S06]  /*67e0*/  UIADD3 UR4, UPT, UPT, UR52, 0x200, URZ ;  /* 0x0000020034047890 */ /* 0x000fcc000fffe0ff */
[----:B------:R-:W-:Y:S01]  /*67f0*/  IMAD.U32 R0, RZ, RZ, UR4 ;  /* 0x00000004ff007e24 */ /* 0x000fe2000f8e00ff */
[----:B------:R-:W-:Y:S01]  /*6800*/  LEA R71, R71, UR4, 0x2 ;  /* 0x0000000447477c11 */ /* 0x000fe2000f8e10ff */
[C---:B----4-:R-:W-:Y:S01]  /*6810*/  VIADD R3, R2.reuse, 0x20 ;  /* 0x0000002002037836 */ /* 0x050fe20000000000 */
[----:B------:R-:W-:-:S04]  /*6820*/  LOP3.LUT R2, R2, 0xffff, RZ, 0xc0, !PT ;  /* 0x0000ffff02027812 */ /* 0x000fc800078ec0ff */
[----:B------:R-:W-:-:S05]  /*6830*/  LOP3.LUT R3, R3, 0xffff, RZ, 0xc0, !PT ;  /* 0x0000ffff03037812 */ /* 0x000fca00078ec0ff */
[----:B--23--:R1:W-:Y:S02]  /*6840*/  STL.64 [R1], R2 ;  /* 0x0000000201007387 */ /* 0x00c3e40000100a00 */
.L_x_134:
[----:B-1----:R-:W-:Y:S04]  /*6850*/  SHF.L.U32 R3, R68, 0x1f, RZ ;  /* 0x0000001f44037819 */ /* 0x002fe800000006ff */
[----:B------:R-:W1:Y:S02]  /*6860*/  SYNCS.PHASECHK.TRANS64.TRYWAIT P0, [UR52+0x140], R3 ;  /* 0x00014003ff0075a7 */ /* 0x000e640008001134 */
[----:B-1----:R-:W-:Y:S05]  /*6870*/  @!P0 BRA `(.L_x_104) ;  /* 0x00000034009c8947 */ /* 0x002fea0003800000 */
.L_x_200:
[----:B------:R-:W-:Y:S01]  /*6880*/  LEA R2, R22, UR48, 0x2 ;  /* 0x0000003016027c11 */ /* 0x000fe2000f8e10ff */
        /* <DEDUP_REMOVED lines=9> */
[----:B------:R-:W-:Y:S09]  /*6920*/  UPRMT UR4, URZ, 0x654, UR4 ;  /* 0x00000654ff047896 */ /* 0x000ff20008000004 */
[----:B---3--:R-:W-:Y:S01]  /*6930*/  SYNCS.ARRIVE.TRANS64.RED.A1T0 RZ, [UR4], RZ ;  /* 0x000000ffffff79a7 */ /* 0x008fe20008100404 */
[----:B------:R-:W5:Y:S01]  /*6940*/  LDL R2, [R2] ;  /* 0x0000000002027983 */ /* 0x000f620000100800 */
[----:B--2---:R-:W-:Y:S11]  /*6950*/  LOP3.LUT P0, RZ, R58, 0x1, RZ, 0xc0, !PT ;  /* 0x000000013aff7812 */ /* 0x004ff6000780c0ff */
[----:B------:R-:W-:Y:S02]  /*6960*/  @!UPT UIADD3 URZ, UPT, UPT, URZ, URZ, URZ ;  /* 0x000000fffffff290 */ /* 0x000fe4000fffe0ff */
[----:B------:R-:W-:Y:S01]  /*6970*/  VOTEU.ANY UP0, P0 ;  /* 0x0000000000ff7886 */ /* 0x000fe20000000100 */
[----:B------:R-:W-:Y:S11]  /*6980*/  PLOP3.LUT P0, PT, PT, PT, UP0, 0x80, 0x8 ;  /* 0x000000000008781c */ /* 0x000ff60003f0f008 */
[----:B------:R-:W-:Y:S02]  /*6990*/  @!UPT UIADD3 URZ, UPT, UPT, URZ, URZ, URZ ;  /* 0x000000fffffff290 */ /* 0x000fe4000fffe0ff */
[----:B-1----:R-:W-:Y:S02]  /*69a0*/  @P0 MOV R3, R56 ;  /* 0x0000003800030202 */ /* 0x002fe40000000f00 */
[----:B------:R-:W-:Y:S02]  /*69b0*/  @P0 LOP3.LUT R0, R57, 0xffff, RZ, 0xc0, !PT ;  /* 0x0000ffff39000812 */ /* 0x000fe400078ec0ff */
[----:B------:R-:W-:Y:S01]  /*69c0*/  @P0 R2UR UR5, R3 ;  /* 0x00000000030502ca */ /* 0x000fe200000e0000 */
[----:B------:R-:W-:Y:S01]  /*69d0*/  IMAD.U32 R3, RZ, RZ, UR55 ;  /* 0x00000037ff037e24 */ /* 0x000fe2000f8e00ff */
[----:B------:R-:W-:Y:S04]  /*69e0*/  @P0 R2UR UR4, R0 ;  /* 0x00000000000402ca */ /* 0x000fe800000e0000 */
[----:B------:R-:W-:Y:S07]  /*69f0*/  IABS R0, R3 ;  /* 0x0000000300007213 */ /* 0x000fee0000000000 */
[----:B------:R-:W-:Y:S02]  /*6a00*/  @UP0 UMOV UR37, UR5 ;  /* 0x0000000500250c82 */ /* 0x000fe40008000000 */
[----:B------:R-:W-:Y:S01]  /*6a10*/  @UP0 UMOV UR36, UR4 ;  /* 0x0000000400240c82 */ /* 0x000fe20008000000 */
[----:B------:R-:W-:Y:S05]  /*6a20*/  BRA.U !UP1, `(.L_x_105) ;  /* 0x0000000109d47547 */ /* 0x000fea000b800000 */
[----:B------:R-:W1:Y:S01]  /*6a30*/  LDCU UR14, c[0x0][0xb20] ;  /* 0x00016400ff0e77ac */ /* 0x000e620008000800 */
[----:B------:R-:W-:Y:S02]  /*6a40*/  R2UR UR15, R73 ;  /* 0x00000000490f72ca */ /* 0x000fe400000e0000 */
[----:B------:R-:W-:Y:S01]  /*6a50*/  R2UR UR9, R62 ;  /* 0x000000003e0972ca */ /* 0x000fe200000e0000 */
[----:B------:R-:W-:Y:S02]  /*6a60*/  UIMAD.WIDE.U32 UR10, UR36, UR63, URZ ;  /* 0x0000003f240a72a5 */ /* 0x000fe4000f8e00ff */
[----:B------:R-:W-:Y:S02]  /*6a70*/  UISETP.NE.AND UP0, UPT, UR62, 0x1, UPT ;  /* 0x000000013e00788c */ /* 0x000fe4000bf05270 */
[----:B------:R-:W-:Y:S02]  /*6a80*/  UISETP.NE.AND UP1, UPT, UR45, 0x1, UPT ;  /* 0x000000012d00788c */ /* 0x000fe4000bf25270 */
[----:B------:R-:W-:Y:S02]  /*6a90*/  UISETP.NE.AND UP2, UPT, UR39, 0x1, UPT ;  /* 0x000000012700788c */ /* 0x000fe4000bf45270 */
[----:B------:R-:W-:Y:S02]  /*6aa0*/  UIMAD.WIDE.U32 UR12, UR37, UR60, URZ ;  /* 0x0000003c250c72a5 */ /* 0x000fe4000f8e00ff */
[----:B------:R-:W-:Y:S02]  /*6ab0*/  UIMAD.WIDE.U32 UR4, UR15, UR63, URZ ;  /* 0x0000003f0f0472a5 */ /* 0x000fe4000f8e00ff */
[----:B------:R-:W-:Y:S05]  /*6ac0*/  UIMAD.WIDE.U32 UR6, UR9, UR60, URZ ;  /* 0x0000003c090672a5 */ /* 0x000fea000f8e00ff */
[----:B------:R-:W-:Y:S02]  /*6ad0*/  UMOV UR4, UR5 ;  /* 0x0000000500047c82 */ /* 0x000fe40008000000 */
[----:B-1----:R-:W-:Y:S01]  /*6ae0*/  USHF.R.U32.HI UR8, URZ, UR14, UR4 ;  /* 0x0000000eff087299 */ /* 0x002fe20008011604 */
[----:B------:R-:W-:Y:S02]  /*6af0*/  UMOV UR6, UR11 ;  /* 0x0000000b00067c82 */ /* 0x000fe40008000000 */
[----:B------:R-:W-:Y:S02]  /*6b00*/  UMOV UR4, UR7 ;  /* 0x0000000700047c82 */ /* 0x000fe40008000000 */
[----:B------:R-:W-:Y:S02]  /*6b10*/  USHF.R.U32.HI UR5, URZ, UR61, UR4 ;  /* 0x0000003dff057299 */ /* 0x000fe40008011604 */
[----:B------:R-:W-:Y:S02]  /*6b20*/  USEL UR4, UR15, UR8, !UP0 ;  /* 0x000000080f047287 */ /* 0x000fe4000c000000 */
[----:B------:R-:W-:Y:S02]  /*6b30*/  USHF.R.U32.HI UR8, URZ, UR14, UR6 ;  /* 0x0000000eff087299 */ /* 0x000fe40008011606 */
[----:B------:R-:W-:Y:S02]  /*6b40*/  UIMAD.WIDE.U32 UR6, UR4, UR46, URZ ;  /* 0x0000002e040672a5 */ /* 0x000fe4000f8e00ff */
[----:B------:R-:W-:Y:S02]  /*6b50*/  USEL UR9, UR9, UR5, !UP1 ;  /* 0x0000000509097287 */ /* 0x000fe4000c800000 */
[----:B------:R-:W-:Y:S02]  /*6b60*/  USEL UR8, UR36, UR8, !UP0 ;  /* 0x0000000824087287 */ /* 0x000fe4000c000000 */
[----:B------:R-:W-:Y:S01]  /*6b70*/  UIMAD.WIDE.U32 UR10, UR9, UR46, URZ ;  /* 0x0000002e090a72a5 */ /* 0x000fe2000f8e00ff */
[----:B------:R-:W-:Y:S01]  /*6b80*/  UMOV UR6, UR7 ;  /* 0x0000000700067c82 */ /* 0x000fe20008000000 */
[----:B------:R-:W-:Y:S01]  /*6b90*/  UMOV UR5, UR13 ;  /* 0x0000000d00057c82 */ /* 0x000fe20008000000 */
[----:B------:R-:W-:Y:S02]  /*6ba0*/  @UP2 USHF.R.U32.HI UR4, URZ, UR47, UR6 ;  /* 0x0000002fff042299 */ /* 0x000fe40008011606 */
[----:B------:R-:W-:Y:S02]  /*6bb0*/  USHF.R.U32.HI UR5, URZ, UR61, UR5 ;  /* 0x0000003dff057299 */ /* 0x000fe40008011605 */
[----:B------:R-:W-:Y:S02]  /*6bc0*/  UIMAD UR4, UR39, UR4, URZ ;  /* 0x00000004270472a4 */ /* 0x000fe4000f8e02ff */
[----:B------:R-:W-:Y:S02]  /*6bd0*/  USEL UR5, UR37, UR5, !UP1 ;  /* 0x0000000525057287 */ /* 0x000fe4000c800000 */
[----:B------:R-:W-:Y:S01]  /*6be0*/  UISETP.GE.AND UP0, UPT, UR8, UR4, UPT ;  /* 0x000000040800728c */ /* 0x000fe2000bf06270 */
[----:B------:R-:W-:Y:S01]  /*6bf0*/  UMOV UR6, UR11 ;  /* 0x0000000b00067c82 */ /* 0x000fe20008000000 */
[----:B------:R-:W-:Y:S02]  /*6c00*/  UIMAD.WIDE.U32 UR10, UR8, UR46, URZ ;  /* 0x0000002e080a72a5 */ /* 0x000fe4000f8e00ff */
[----:B------:R-:W-:Y:S04]  /*6c10*/  @UP2 USHF.R.U32.HI UR9, URZ, UR47, UR6 ;  /* 0x0000002fff092299 */ /* 0x000fe80008011606 */
[----:B------:R-:W-:Y:S01]  /*6c20*/  UIMAD UR6, UR39, UR9, URZ ;  /* 0x00000009270672a4 */ /* 0x000fe2000f8e02ff */
[----:B------:R-:W-:Y:S03]  /*6c30*/  UMOV UR4, UR11 ;  /* 0x0000000b00047c82 */ /* 0x000fe60008000000 */
[----:B------:R-:W-:Y:S02]  /*6c40*/  UISETP.GE.OR UP0, UPT, UR5, UR6, UP0 ;  /* 0x000000060500728c */ /* 0x000fe40008706670 */
[----:B------:R-:W-:Y:S02]  /*6c50*/  USHF.R.U32.HI UR4, URZ, UR47, UR4 ;  /* 0x0000002fff047299 */ /* 0x000fe40008011604 */
[----:B------:R-:W-:Y:S02]  /*6c60*/  UIMAD.WIDE.U32 UR6, UR5, UR46, URZ ;  /* 0x0000002e050672a5 */ /* 0x000fe4000f8e00ff */
[----:B------:R-:W-:Y:S02]  /*6c70*/  USEL UR11, UR8, UR4, !UP2 ;  /* 0x00000004080b7287 */ /* 0x000fe4000d000000 */
[----:B------:R-:W-:Y:S02]  /*6c80*/  UIADD3 UR6, UPT, UPT, -UR5, URZ, URZ ;  /* 0x000000ff05067290 */ /* 0x000fe4000fffe1ff */
[----:B------:R-:W-:Y:S02]  /*6c90*/  UIADD3 UR10, UPT, UPT, -UR11, URZ, URZ ;  /* 0x000000ff0b0a7290 */ /* 0x000fe4000fffe1ff */
[----:B------:R-:W-:Y:S02]  /*6ca0*/  UIMAD UR6, UR45, UR6, UR37 ;  /* 0x000000062d0672a4 */ /* 0x000fe4000f8e0225 */
[----:B------:R-:W-:Y:S01]  /*6cb0*/  UIMAD UR10, UR39, UR10, UR8 ;  /* 0x0000000a270a72a4 */ /* 0x000fe2000f8e0208 */
[----:B------:R-:W-:Y:S01]  /*6cc0*/  @!UP0 UMOV UR4, UR7 ;  /* 0x0000000700048c82 */ /* 0x000fe20008000000 */
[----:B------:R-:W-:Y:S02]  /*6cd0*/  UIADD3 UR7, UPT, UPT, -UR8, URZ, URZ ;  /* 0x000000ff08077290 */ /* 0x000fe4000fffe1ff */
[----:B------:R-:W-:Y:S04]  /*6ce0*/  @!UP0 USHF.R.U32.HI UR4, URZ, UR47, UR4 ;  /* 0x0000002fff048299 */ /* 0x000fe80008011604 */
[----:B------:R-:W-:Y:S04]  /*6cf0*/  @!UP0 USEL UR4, UR5, UR4, !UP2 ;  /* 0x0000000405048287 */ /* 0x000fe8000d000000 */
[----:B------:R-:W-:Y:S02]  /*6d00*/  @!UP0 UIMAD UR9, UR9, UR10, UR4 ;  /* 0x0000000a090982a4 */ /* 0x000fe4000f8e0204 */
[----:B------:R-:W-:Y:S02]  /*6d10*/  @!UP0 UIADD3 UR10, UPT, UPT, UR11, -UR4, URZ ;  /* 0x800000040b0a8290 */ /* 0x000fe4000fffe0ff */
[----:B------:R-:W-:Y:S02]  /*6d20*/  UIMAD UR4, UR62, UR7, UR36 ;  /* 0x000000073e0472a4 */ /* 0x000fe4000f8e0224 */
[----:B------:R-:W-:Y:S03]  /*6d30*/  @!UP0 UIMAD UR8, UR10, UR39, UR5 ;  /* 0x000000270a0882a4 */ /* 0x000fe6000f8e0205 */
[----:B------:R-:W-:Y:S02]  /*6d40*/  @!UP0 UMOV UR5, UR9 ;  /* 0x0000000900058c82 */ /* 0x000fe40008000000 */
[----:B------:R-:W-:Y:S02]  /*6d50*/  UIMAD UR37, UR5, UR45, UR6 ;  /* 0x0000002d052572a4 */ /* 0x000fe4000f8e0206 */
[----:B------:R-:W-:Y:S11]  /*6d60*/  UIMAD UR36, UR8, UR62, UR4 ;  /* 0x0000003e082472a4 */ /* 0x000ff6000f8e0204 */
[----:B------:R-:W-:Y:S01]  /*6d70*/  @!UPT UIADD3 URZ, UPT, UPT, URZ, URZ, URZ ;  /* 0x000000fffffff290 */ /* 0x000fe2000fffe0ff */
.L_x_105:
[----:B------:R-:W1:Y:S01]  /*6d80*/  LDCU UR16, c[0x0][0x388] ;  /* 0x00007100ff1077ac */ /* 0x000e620008000800 */
[----:B------:R-:W-:Y:S02]  /*6d90*/  R2UR UR6, R0 ;  /* 0x00000000000672ca */ /* 0x000fe400000e0000 */
[----:B------:R-:W-:Y:S01]  /*6da0*/  IABS R3, R3 ;  /* 0x0000000300037213 */ /* 0x000fe20000000000 */
[----:B------:R-:W-:Y:S01]  /*6db0*/  USHF.L.U32 UR42, UR21, 0x6, URZ ;  /* 0x00000006152a7899 */ /* 0x000fe200080006ff */
[----:B------:R-:W-:Y:S03]  /*6dc0*/  R2UR UR11, R74 ;  /* 0x000000004a0b72ca */ /* 0x000fe600000e0000 */
[----:B------:R-:W-:Y:S05]  /*6dd0*/  IMAD.MOV R3, RZ, RZ, -R3 ;  /* 0x000000ffff037224 */ /* 0x000fea00078e0a03 */
[----:B------:R-:W-:Y:S01]  /*6de0*/  R2UR UR9, R3 ;  /* 0x00000000030972ca */ /* 0x000fe200000e0000 */
[----:B------:R-:W2:Y:S10]  /*6df0*/  I2F.RP R5, UR6 ;  /* 0x0000000600057d06 */ /* 0x000eb40008209400 */
[----:B--2---:R-:W2:Y:S02]  /*6e00*/  MUFU.RCP R0, R5 ;  /* 0x0000000500007308 */ /* 0x004ea40000001000 */
[----:B--2---:R-:W-:Y:S08]  /*6e10*/  VIADD R4, R0, 0xffffffe ;  /* 0x0ffffffe00047836 */ /* 0x004ff00000000000 */
[----:B------:R-:W2:Y:S02]  /*6e20*/  F2I.FTZ.U32.TRUNC.NTZ R0, R4 ;  /* 0x0000000400007305 */ /* 0x000ea4000021f000 */
[----:B--2---:R-:W-:Y:S01]  /*6e30*/  R2UR UR5, R0 ;  /* 0x00000000000572ca */ /* 0x004fe200000e0000 */
[----:B------:R-:W-:Y:S05]  /*6e40*/  IMAD.U32 R0, RZ, RZ, UR19 ;  /* 0x00000013ff007e24 */ /* 0x000fea000f8e00ff */
[----:B------:R-:W-:Y:S04]  /*6e50*/  IABS R0, R0 ;  /* 0x0000000000007213 */ /* 0x000fe80000000000 */
[----:B------:R-:W-:Y:S01]  /*6e60*/  R2UR UR8, R0 ;  /* 0x00000000000872ca */ /* 0x000fe200000e0000 */
[----:B-1----:R-:W-:Y:S02]  /*6e70*/  IMAD.U32 R0, RZ, RZ, UR16 ;  /* 0x00000010ff007e24 */ /* 0x002fe4000f8e00ff */
[----:B------:R-:W-:Y:S03]  /*6e80*/  UIADD3 UR4, UPT, UPT, URZ, -UR5, URZ ;  /* 0x80000005ff047290 */ /* 0x000fe6000fffe0ff */
[----:B------:R-:W-:Y:S01]  /*6e90*/  IABS R5, R0 ;  /* 0x0000000000057213 */ /* 0x000fe20000000000 */
[----:B------:R-:W-:Y:S03]  /*6ea0*/  UIMAD UR7, UR4, UR6, URZ ;  /* 0x00000006040772a4 */ /* 0x000fe6000f8e02ff */
[----:B------:R-:W-:Y:S01]  /*6eb0*/  UMOV UR4, URZ ;  /* 0x000000ff00047c82 */ /* 0x000fe20008000000 */
[----:B------:R-:W1:Y:S01]  /*6ec0*/  I2F.RP R0, R5 ;  /* 0x0000000500007306 */ /* 0x000e620000209400 */
[----:B------:R-:W-:Y:S07]  /*6ed0*/  UIMAD.WIDE.U32 UR4, UR5, UR7, UR4 ;  /* 0x00000007050472a5 */ /* 0x000fee000f8e0004 */
[----:B------:R-:W-:Y:S02]  /*6ee0*/  UMOV UR4, UR5 ;  /* 0x0000000500047c82 */ /* 0x000fe40008000000 */
[----:B------:R-:W-:Y:S01]  /*6ef0*/  UIMAD.WIDE.U32 UR4, UR4, UR8, URZ ;  /* 0x00000008040472a5 */ /* 0x000fe2000f8e00ff */
[----:B-1----:R-:W1:Y:S06]  /*6f00*/  MUFU.RCP R0, R0 ;  /* 0x0000000000007308 */ /* 0x002e6c0000001000 */
[----:B------:R-:W-:Y:S02]  /*6f10*/  UMOV UR43, UR5 ;  /* 0x00000005002b7c82 */ /* 0x000fe40008000000 */
[----:B------:R-:W-:Y:S04]  /*6f20*/  UIMAD UR4, UR43, UR9, UR8 ;  /* 0x000000092b0472a4 */ /* 0x000fe8000f8e0208 */
[----:B------:R-:W-:Y:S01]  /*6f30*/  UISETP.GT.U32.AND UP0, UPT, UR6, UR4, UPT ;  /* 0x000000040600728c */ /* 0x000fe2000bf04070 */
[----:B-1----:R-:W-:Y:S10]  /*6f40*/  IADD3 R6, PT, PT, R0, 0xffffffe, RZ ;  /* 0x0ffffffe00067810 */ /* 0x002ff40007ffe0ff */
[----:B------:R-:W-:Y:S02]  /*6f50*/  @!UP0 UIADD3 UR4, UPT, UPT, UR4, -UR6, URZ ;  /* 0x8000000604048290 */ /* 0x000fe4000fffe0ff */
[----:B------:R-:W-:Y:S01]  /*6f60*/  @!UP0 UIADD3 UR43, UPT, UPT, UR43, 0x1, URZ ;  /* 0x000000012b2b8890 */ /* 0x000fe2000fffe0ff */
[----:B------:R-:W1:Y:S01]  /*6f70*/  F2I.FTZ.U32.TRUNC.NTZ R7, R6 ;  /* 0x0000000600077305 */ /* 0x000e62000021f000 */
[----:B------:R-:W-:Y:S02]  /*6f80*/  UISETP.GE.U32.AND UP2, UPT, UR4, UR6, UPT ;  /* 0x000000060400728c */ /* 0x000fe4000bf46070 */
[----:B------:R-:W-:Y:S02]  /*6f90*/  ULOP3.LUT UR4, UR19, UR55, URZ, 0x3c, !UPT ;  /* 0x0000003713047292 */ /* 0x000fe4000f8e3cff */
[----:B------:R-:W-:Y:S02]  /*6fa0*/  UISETP.NE.AND UP0, UPT, UR55, URZ, UPT ;  /* 0x000000ff3700728c */ /* 0x000fe4000bf05270 */
[----:B------:R-:W-:Y:S05]  /*6fb0*/  UISETP.GE.AND UP1, UPT, UR4, URZ, UPT ;  /* 0x000000ff0400728c */ /* 0x000fea000bf26270 */
[----:B------:R-:W-:Y:S01]  /*6fc0*/  @UP2 UIADD3 UR43, UPT, UPT, UR43, 0x1, URZ ;  /* 0x000000012b2b2890 */ /* 0x000fe2000fffe0ff */
[--C-:B-1----:R-:W-:Y:S02]  /*6fd0*/  IMAD.MOV R4, RZ, RZ, -R7.reuse ;  /* 0x000000ffff047224 */ /* 0x102fe400078e0a07 */
[----:B------:R-:W-:Y:S03]  /*6fe0*/  IMAD.MOV.U32 R6, RZ, RZ, RZ ;  /* 0x000000ffff067224 */ /* 0x000fe600078e00ff */
[----:B------:R-:W-:Y:S01]  /*6ff0*/  @!UP1 UIADD3 UR43, UPT, UPT, -UR43, URZ, URZ ;  /* 0x000000ff2b2b9290 */ /* 0x000fe2000fffe1ff */
[----:B------:R-:W-:Y:S01]  /*7000*/  IMAD R3, R4, R5, RZ ;  /* 0x0000000504037224 */ /* 0x000fe200078e02ff */
[----:B------:R-:W-:Y:S02]  /*7010*/  UISETP.NE.AND UP1, UPT, UR38, 0x1, UPT ;  /* 0x000000012600788c */ /* 0x000fe4000bf25270 */
[----:B------:R-:W-:Y:S01]  /*7020*/  @!UP0 ULOP3.LUT UR43, URZ, UR55, URZ, 0x33, !UPT ;  /* 0x00000037ff2b8292 */ /* 0x000fe2000f8e33ff */
[----:B------:R-:W-:Y:S05]  /*7030*/  IMAD.HI.U32 R7, R7, R3, R6 ;  /* 0x0000000307077227 */ /* 0x000fea00078e0006 */
[----:B------:R-:W-:Y:S03]  /*7040*/  IMAD.U32 R0, RZ, RZ, UR43 ;  /* 0x0000002bff007e24 */ /* 0x000fe6000f8e00ff */
[----:B------:R-:W1:Y:S02]  /*7050*/  @!UP1 LDCU.128 UR12, c[0x0][0xb10] ;  /* 0x00016200ff0c97ac */ /* 0x000e640008000c00 */
[----:B------:R-:W-:Y:S05]  /*7060*/  IABS R0, R0 ;  /* 0x0000000000007213 */ /* 0x000fea0000000000 */
[----:B------:R-:W-:Y:S01]  /*7070*/  IMAD.HI.U32 R7, R7, R0, RZ ;  /* 0x0000000007077227 */ /* 0x000fe200078e00ff */
[----:B------:R-:W2:Y:S01]  /*7080*/  @!UP1 LDCU UR5, c[0x0][0xb0c] ;  /* 0x00016180ff0597ac */ /* 0x000ea20008000800 */
[----:B------:R-:W3:Y:S03]  /*7090*/  @!UP1 LDCU UR10, c[0x0][0xb20] ;  /* 0x00016400ff0a97ac */ /* 0x000ee60008000800 */
[----:B------:R-:W-:Y:S01]  /*70a0*/  IADD3 R3, PT, PT, -R7, RZ, RZ ;  /* 0x000000ff07037210 */ /* 0x000fe20007ffe1ff */
[----:B-1----:R-:W-:Y:S04]  /*70b0*/  UIMAD.WIDE.U32 UR8, UR37, UR12, URZ ;  /* 0x0000000c250872a5 */ /* 0x002fe8000f8e00ff */
[C---:B------:R-:W-:Y:S01]  /*70c0*/  IMAD R0, R5.reuse, R3, R0 ;  /* 0x0000000305007224 */ /* 0x040fe200078e0200 */
[----:B------:R-:W-:Y:S02]  /*70d0*/  UIMAD.WIDE.U32 UR6, UR36, UR15, URZ ;  /* 0x0000000f240672a5 */ /* 0x000fe4000f8e00ff */
[----:B------:R-:W-:Y:S02]  /*70e0*/  ULOP3.LUT UR8, UR43, UR16, URZ, 0x3c, !UPT ;  /* 0x000000102b087292 */ /* 0x000fe4000f8e3cff */
[----:B------:R-:W-:Y:S01]  /*70f0*/  @!UP1 UISETP.NE.AND UP2, UPT, UR14, 0x1, UPT ;  /* 0x000000010e00988c */ /* 0x000fe2000bf45270 */
[----:B------:R-:W-:Y:S01]  /*7100*/  ISETP.GT.U32.AND P1, PT, R5, R0, PT ;  /* 0x000000000500720c */ /* 0x000fe20003f24070 */
[----:B--2---:R-:W-:Y:S01]  /*7110*/  @!UP1 UISETP.NE.AND UP0, UPT, UR5, 0x1, UPT ;  /* 0x000000010500988c */ /* 0x004fe2000bf05270 */
[----:B------:R-:W-:Y:S01]  /*7120*/  @!UP1 UMOV UR4, UR9 ;  /* 0x0000000900049c82 */ /* 0x000fe20008000000 */
[----:B------:R-:W-:Y:S01]  /*7130*/  @!UP1 UMOV UR6, UR7 ;  /* 0x0000000700069c82 */ /* 0x000fe20008000000 */
[----:B------:R-:W-:Y:S02]  /*7140*/  @!UP1 USHF.R.U32.HI UR4, URZ, UR13, UR4 ;  /* 0x0000000dff049299 */ /* 0x000fe40008011604 */
[----:B---3--:R-:W-:Y:S02]  /*7150*/  @!UP1 USHF.R.U32.HI UR6, URZ, UR10, UR6 ;  /* 0x0000000aff069299 */ /* 0x008fe40008011606 */
[----:B------:R-:W-:Y:S02]  /*7160*/  @!UP1 USEL UR7, UR37, UR4, !UP0 ;  /* 0x0000000425079287 */ /* 0x000fe4000c000000 */
[----:B------:R-:W-:Y:S02]  /*7170*/  UISETP.GE.AND UP0, UPT, UR8, URZ, UPT ;  /* 0x000000ff0800728c */ /* 0x000fe4000bf06270 */
[----:B------:R-:W-:Y:S01]  /*7180*/  @!UP1 USEL UR6, UR36, UR6, !UP2 ;  /* 0x0000000624069287 */ /* 0x000fe2000d000000 */
[----:B------:R-:W-:Y:S01]  /*7190*/  @!P1 IMAD.IADD R0, R0, 0x1, -R5 ;  /* 0x0000000100009824 */ /* 0x000fe200078e0a05 */
[----:B------:R-:W-:Y:S01]  /*71a0*/  UISETP.NE.AND UP2, UPT, UR16, URZ, UPT ;  /* 0x000000ff1000728c */ /* 0x000fe2000bf45270 */
[----:B------:R-:W-:Y:S01]  /*71b0*/  @!P1 VIADD R7, R7, 0x1 ;  /* 0x0000000107079836 */ /* 0x000fe20000000000 */
[----:B------:R-:W-:Y:S02]  /*71c0*/  @!UP1 UIADD3 UR4, UPT, UPT, -UR7, UR6, URZ ;  /* 0x0000000607049290 */ /* 0x000fe4000fffe1ff */
[----:B------:R-:W-:Y:S01]  /*71d0*/  @!UP1 UIADD3 UR6, UPT, UPT, UR7, -UR6, URZ ;  /* 0x8000000607069290 */ /* 0x000fe2000fffe0ff */
[----:B------:R-:W-:Y:S01]  /*71e0*/  ISETP.GE.U32.AND P2, PT, R0, R5, PT ;  /* 0x000000050000720c */ /* 0x000fe20003f46070 */
[----:B------:R-:W-:Y:S01]  /*71f0*/  @!UP1 UIMAD UR37, UR4, UR5, UR37 ;  /* 0x00000005042592a4 */ /* 0x000fe2000f8e0225 */
[----:B------:R-:W-:Y:S01]  /*7200*/  @P0 SHF.R.U32.HI R0, RZ, 0x10, R57 ;  /* 0x00000010ff000819 */ /* 0x000fe20000011639 */
[----:B------:R-:W-:Y:S02]  /*7210*/  UIADD3 UR4, UPT, UPT, -UR43, URZ, URZ ;  /* 0x000000ff2b047290 */ /* 0x000fe4000fffe1ff */
[----:B------:R-:W-:Y:S01]  /*7220*/  @!UP1 UIMAD UR36, UR6, UR14, UR36 ;  /* 0x0000000e062492a4 */ /* 0x000fe2000f8e0224 */
[----:B------:R-:W-:Y:S01]  /*7230*/  @P0 R2UR UR11, R0 ;  /* 0x00000000000b02ca */ /* 0x000fe200000e0000 */
[----:B------:R-:W-:Y:S04]  /*7240*/  UIMAD UR5, UR55, UR4, UR19 ;  /* 0x00000004370572a4 */ /* 0x000fe8000f8e0213 */
[----:B------:R-:W-:Y:S02]  /*7250*/  USHF.L.U32 UR51, UR5, 0x6, URZ ;  /* 0x0000000605337899 */ /* 0x000fe400080006ff */
[----:B------:R-:W-:Y:S04]  /*7260*/  @P2 IADD3 R7, PT, PT, R7, 0x1, RZ ;  /* 0x0000000107072810 */ /* 0x000fe80007ffe0ff */
[----:B------:R-:W-:Y:S02]  /*7270*/  R2UR UR44, R7 ;  /* 0x00000000072c72ca */ /* 0x000fe400000e0000 */
[----:B------:R-:W-:Y:S01]  /*7280*/  IMAD.U32 R74, RZ, RZ, UR11 ;  /* 0x0000000bff4a7e24 */ /* 0x000fe2000f8e00ff */
[----:B------:R-:W-:Y:S10]  /*7290*/  UIADD3 UR11, UPT, UPT, UR52, 0x200, URZ ;  /* 0x00000200340b7890 */ /* 0x000ff4000fffe0ff */
[----:B------:R-:W-:Y:S02]  /*72a0*/  @!UP0 UIADD3 UR44, UPT, UPT, -UR44, URZ, URZ ;  /* 0x000000ff2c2c8290 */ /* 0x000fe4000fffe1ff */
[----:B------:R-:W-:Y:S02]  /*72b0*/  ULOP3.LUT UP0, URZ, UR11, 0x1b0, URZ, 0xc0, !UPT ;  /* 0x000001b00bff7892 */ /* 0x000fe4000f80c0ff */
[----:B------:R-:W-:Y:S04]  /*72c0*/  @!UP2 ULOP3.LUT UR44, URZ, UR16, URZ, 0x33, !UPT ;  /* 0x00000010ff2ca292 */ /* 0x000fe8000f8e33ff */
[----:B------:R-:W-:Y:S04]  /*72d0*/  UIADD3 UR4, UPT, UPT, -UR44, URZ, URZ ;  /* 0x000000ff2c047290 */ /* 0x000fe8000fffe1ff */
[----:B------:R-:W-:Y:S01]  /*72e0*/  UIMAD UR43, UR16, UR4, UR43 ;  /* 0x00000004102b72a4 */ /* 0x000fe2000f8e022b */
[----:B------:R-:W-:Y:S11]  /*72f0*/  BRA.U !UP0, `(.L_x_106) ;  /* 0x00000001087c7547 */ /* 0x000ff6000b800000 */
[----:B------:R-:W1:Y:S01]  /*7300*/  LDCU.64 UR8, c[0x4][0x80] ;  /* 0x01001000ff0877ac */ /* 0x000e620008000a00 */
[----:B------:R-:W-:Y:S01]  /*7310*/  MOV R16, 0x0 ;  /* 0x0000000000107802 */ /* 0x000fe20000000f00 */
[----:B------:R-:W-:Y:S02]  /*7320*/  HFMA2 R12, -RZ, RZ, 0, 5.9604644775390625e-08 ;  /* 0x00000001ff0c7431 */ /* 0x000fe400000001ff */
[----:B------:R-:W-:Y:S01]  /*7330*/  IMAD.MOV.U32 R8, RZ, RZ, 0x70 ;  /* 0x00000070ff087424 */ /* 0x000fe200078e00ff */
[----:B------:R2:W3:Y:S01]  /*7340*/  LDC.64 R14, c[0x4][R16] ;  /* 0x01000000100e7b82 */ /* 0x0004e20000000a00 */
[----:B------:R-:W4:Y:S01]  /*7350*/  LDCU.64 UR6, c[0x4][0x88] ;  /* 0x01001100ff0677ac */ /* 0x000f220008000a00 */
[----:B------:R-:W-:Y:S01]  /*7360*/  IMAD.MOV.U32 R13, RZ, RZ, RZ ;  /* 0x000000ffff0d7224 */ /* 0x000fe200078e00ff */
[----:B------:R-:W2:Y:S01]  /*7370*/  LDCU.64 UR4, c[0x4][0x8] ;  /* 0x01000100ff0477ac */ /* 0x000ea20008000a00 */
[----:B-1----:R-:W-:Y:S01]  /*7380*/  MOV R5, UR9 ;  /* 0x0000000900057c02 */ /* 0x002fe20008000f00 */
[----:B------:R-:W-:Y:S01]  /*7390*/  IMAD.U32 R4, RZ, RZ, UR8 ;  /* 0x00000008ff047e24 */ /* 0x000fe2000f8e00ff */
[----:B----4-:R-:W-:Y:S01]  /*73a0*/  MOV R7, UR7 ;  /* 0x0000000700077c02 */ /* 0x010fe20008000f00 */
[----:B------:R-:W-:Y:S01]  /*73b0*/  IMAD.U32 R6, RZ, RZ, UR6 ;  /* 0x00000006ff067e24 */ /* 0x000fe2000f8e00ff */
[----:B--2---:R-:W-:Y:S01]  /*73c0*/  MOV R11, UR5 ;  /* 0x00000005000b7c02 */ /* 0x004fe20008000f00 */
[----:B------:R-:W-:Y:S02]  /*73d0*/  IMAD.U32 R10, RZ, RZ, UR4 ;  /* 0x00000004ff0a7e24 */ /* 0x000fe4000f8e00ff */
[----:B------:R-:W-:Y:S07]  /*73e0*/  LEPC R20, `(.L_x_107) ;  /* 0x000000001014794e */ /* 0x000fee0000000000 */
[----:B---3-5:R-:W-:Y:S05]  /*73f0*/  CALL.ABS.NOINC R14 ;  /* 0x000000000e007343 */ /* 0x028fea0003c00000 */
.L_x_107:
[----:B------:R-:W1:Y:S01]  /*7400*/  LDCU.64 UR8, c[0x4][0x80] ;  /* 0x01001000ff0877ac */ /* 0x000e620008000a00 */
[----:B------:R-:W2:Y:S01]  /*7410*/  LDC.64 R16, c[0x4][R16] ;  /* 0x0100000010107b82 */ /* 0x000ea20000000a00 */
[----:B------:R-:W-:Y:S02]  /*7420*/  HFMA2 R12, -RZ, RZ, 0, 5.9604644775390625e-08 ;  /* 0x00000001ff0c7431 */ /* 0x000fe400000001ff */
[----:B------:R-:W-:Y:S02]  /*7430*/  IMAD.MOV.U32 R8, RZ, RZ, 0x70 ;  /* 0x00000070ff087424 */ /* 0x000fe400078e00ff */
[----:B------:R-:W-:Y:S01]  /*7440*/  IMAD.MOV.U32 R13, RZ, RZ, RZ ;  /* 0x000000ffff0d7224 */ /* 0x000fe200078e00ff */
[----:B------:R-:W3:Y:S01]  /*7450*/  LDCU.64 UR6, c[0x4][0x88] ;  /* 0x01001100ff0677ac */ /* 0x000ee20008000a00 */
[----:B------:R-:W4:Y:S01]  /*7460*/  LDCU.64 UR4, c[0x4][0x8] ;  /* 0x01000100ff0477ac */ /* 0x000f220008000a00 */
[----:B-1----:R-:W-:Y:S02]  /*7470*/  MOV R4, UR8 ;  /* 0x0000000800047c02 */ /* 0x002fe40008000f00 */
[----:B------:R-:W-:Y:S02]  /*7480*/  MOV R5, UR9 ;  /* 0x0000000900057c02 */ /* 0x000fe40008000f00 */
[----:B---3--:R-:W-:Y:S01]  /*7490*/  MOV R7, UR7 ;  /* 0x0000000700077c02 */ /* 0x008fe20008000f00 */
[----:B------:R-:W-:Y:S01]  /*74a0*/  IMAD.U32 R6, RZ, RZ, UR6 ;  /* 0x00000006ff067e24 */ /* 0x000fe2000f8e00ff */
[----:B----4-:R-:W-:Y:S01]  /*74b0*/  MOV R11, UR5 ;  /* 0x00000005000b7c02 */ /* 0x010fe20008000f00 */
[----:B------:R-:W-:Y:S02]  /*74c0*/  IMAD.U32 R10, RZ, RZ, UR4 ;  /* 0x00000004ff0a7e24 */ /* 0x000fe4000f8e00ff */
[----:B------:R-:W-:Y:S07]  /*74d0*/  LEPC R20, `(.L_x_106) ;  /* 0x000000001014794e */ /* 0x000fee0000000000 */
[----:B--2---:R-:W-:Y:S05]  /*74e0*/  CALL.ABS.NOINC R16 ;  /* 0x0000000010007343 */ /* 0x004fea0003c00000 */
.L_x_106:
[----:B------:R-:W-:Y:S02]  /*74f0*/  R2UR UR4, R65 ;  /* 0x00000000410472ca */ /* 0x000fe400000e0000 */
[----:B------:R-:W-:Y:S02]  /*7500*/  ISETP.NE.U32.AND P3, PT, R54, RZ, PT ;  /* 0x000000ff3600720c */ /* 0x000fe40003f65070 */
[----:B------:R-:W-:Y:S02]  /*7510*/  ISETP.NE.U32.AND P2, PT, RZ, UR58, PT ;  /* 0x0000003aff007c0c */ /* 0x000fe4000bf45070 */
[----:B------:R-:W-:Y:S02]  /*7520*/  ISETP.NE.AND.EX P3, PT, R55, RZ, PT, P3 ;  /* 0x000000ff3700720c */ /* 0x000fe40003f65330 */
[----:B------:R-:W-:Y:S05]  /*7530*/  ISETP.NE.AND.EX P2, PT, RZ, UR59, PT, P2 ;  /* 0x0000003bff007c0c */ /* 0x000fea000bf45320 */
[----:B------:R-:W-:Y:S01]  /*7540*/  UISETP.NE.AND UP2, UPT, UR4, URZ, UPT ;  /* 0x000000ff0400728c */ /* 0x000fe2000bf45270 */
[----:B------:R-:W1:Y:S05]  /*7550*/  LDCU.64 UR4, c[0x0][0x890] ;  /* 0x00011200ff0477ac */ /* 0x000e6a0008000a00 */
[----:B------:R-:W-:Y:S04]  /*7560*/  PLOP3.LUT P4, PT, PT, PT, UP2, 0x80, 0x8 ;  /* 0x000000000008781c */ /* 0x000fe80003f8f028 */
[----:B------:R-:W-:Y:S01]  /*7570*/  P2R R77, PR, RZ, 0x10 ;  /* 0x00000010ff4d7803 */ /* 0x000fe20000000000 */
[----:B-1----:R-:W-:Y:S04]  /*7580*/  UISETP.NE.U32.AND UP0, UPT, UR4, URZ, UPT ;  /* 0x000000ff0400728c */ /* 0x002fe8000bf05070 */
[----:B------:R-:W-:Y:S02]  /*7590*/  UISETP.NE.AND.EX UP1, UPT, UR5, URZ, UPT, UP0 ;  /* 0x000000ff0500728c */ /* 0x000fe4000bf25300 */
[----:B------:R-:W-:Y:S02]  /*75a0*/  UPLOP3.LUT UP0, UPT, UPT, UPT, UPT, 0x40, 0x4 ;  /* 0x000000000004789c */ /* 0x000fe40003f0e870 */
[----:B------:R-:W-:Y:S06]  /*75b0*/  @UP2 UPLOP3.LUT UP0, UPT, UPT, UPT, UP1, 0x80, 0x8 ;  /* 0x000000000008289c */ /* 0x000fec0003f0f010 */
[----:B------:R-:W-:Y:S01]  /*75c0*/  PLOP3.LUT P0, PT, PT, PT, UP0, 0x80, 0x8 ;  /* 0x000000000008781c */ /* 0x000fe20003f0f008 */
[----:B------:R-:W-:Y:S01]  /*75d0*/  @!UPT UIADD3 URZ, UPT, UPT, URZ, URZ, URZ ;  /* 0x000000fffffff290 */ /* 0x000fe2000fffe0ff */
[----:B------:R-:W-:Y:S11]  /*75e0*/  BRA.U !UP1, `(.L_x_108) ;  /* 0x00000001093c7547 */ /* 0x000ff6000b800000 */
[----:B------:R-:W-:Y:S01]  /*75f0*/  UISETP.NE.U32.AND UP0, UPT, UR58, URZ, UPT ;  /* 0x000000ff3a00728c */ /* 0x000fe2000bf05070 */
[----:B------:R-:W-:Y:S01]  /*7600*/  HFMA2 R0, -RZ, RZ, 0, 5.9604644775390625e-08 ;  /* 0x00000001ff007431 */ /* 0x000fe200000001ff */
[----:B------:R-:W1:Y:S01]  /*7610*/  LDCU.64 UR8, c[0x0][0x358] ;  /* 0x00006b00ff0877ac */ /* 0x000e620008000a00 */
[----:B------:R-:W-:Y:S01]  /*7620*/  IMAD.MOV.U32 R60, RZ, RZ, 0x1 ;  /* 0x00000001ff3c7424 */ /* 0x000fe200078e00ff */
[----:B------:R-:W-:Y:S06]  /*7630*/  UISETP.NE.AND.EX UP0, UPT, UR59, URZ, UPT, UP0 ;  /* 0x000000ff3b00728c */ /* 0x000fec000bf05300 */
        /* <DEDUP_REMOVED lines=9> */
[----:B-12---:R-:W-:Y:S02]  /*76d0*/  @!P1 IMAD.U32 R27, RZ, RZ, UR4 ;  /* 0x00000004ff1b9e24 */ /* 0x006fe4000f8e00ff */
.L_x_108:
[----:B------:R-:W-:Y:S05]  /*76e0*/  @!P3 BRA `(.L_x_109) ;  /* 0x000000000024b947 */ /* 0x000fea0003800000 */
[----:B------:R-:W-:Y:S01]  /*76f0*/  ISETP.NE.U32.AND P1, PT, R52, RZ, PT ;  /* 0x000000ff3400720c */ /* 0x000fe20003f25070 */
[----:B------:R-:W1:Y:S03]  /*7700*/  LDCU.64 UR4, c[0x0][0x358] ;  /* 0x00006b00ff0477ac */ /* 0x000e660008000a00 */
[----:B------:R-:W-:Y:S11]  /*7710*/  ISETP.NE.AND.EX P1, PT, R53, RZ, PT, P1 ;  /* 0x000000ff3500720c */ /* 0x000ff60003f25310 */
[----:B------:R-:W-:Y:S02]  /*7720*/  @!UPT UIADD3 URZ, UPT, UPT, URZ, URZ, URZ ;  /* 0x000000fffffff290 */ /* 0x000fe4000fffe0ff */
[----:B------:R-:W2:Y:S01]  /*7730*/  @P1 LDC.64 R4, c[0x0][0x8a8] ;  /* 0x00022a00ff041b82 */ /* 0x000ea20000000a00 */
[----:B------:R-:W-:Y:S04]  /*7740*/  @P1 IMAD R0, R54, UR49, RZ ;  /* 0x0000003136001c24 */ /* 0x000fe8000f8e02ff */
[----:B--2---:R-:W-:Y:S05]  /*7750*/  @P1 IMAD.WIDE R4, R0, 0x4, R4 ;  /* 0x0000000400041825 */ /* 0x004fea00078e0204 */
[----:B-1---5:R1:W5:Y:S02]  /*7760*/  @P1 LDG.E R24, desc[UR4][R4.64] ;  /* 0x0000000404181981 */ /* 0x022364000c1e1900 */
[----:B-1----:R-:W2:Y:S02]  /*7770*/  @!P1 LDC R24, c[0x0][0x8a0] ;  /* 0x00022800ff189b82 */ /* 0x002ea40000000800 */
.L_x_109:
[----:B-----5:R-:W-:Y:S01]  /*7780*/  FSETP.NEU.AND P1, PT, R27, RZ, PT ;  /* 0x000000ff1b00720b */ /* 0x020fe20003f2d000 */
[----:B------:R-:W-:Y:S01]  /*7790*/  ULOP3.LUT UR4, UR57, 0x1, URZ, 0x3c, !UPT ;  /* 0x0000000139047892 */ /* 0x000fe2000f8e3cff */
[----:B------:R-:W-:Y:S01]  /*77a0*/  SEL R4, RZ, 0xffffffff, P2 ;  /* 0xffffffffff047807 */ /* 0x000fe20001000000 */
[----:B------:R-:W-:Y:S01]  /*77b0*/  IMAD.U32 R6, RZ, RZ, UR53 ;  /* 0x00000035ff067e24 */ /* 0x000fe2000f8e00ff */
[----:B------:R-:W-:Y:S01]  /*77c0*/  @P4 LOP3.LUT P2, RZ, R60, 0xff, RZ, 0xc0, !PT ;  /* 0x000000ff3cff4812 */ /* 0x000fe2000784c0ff */
[----:B------:R-:W-:Y:S01]  /*77d0*/  IMAD.U32 R84, RZ, RZ, UR53 ;  /* 0x00000035ff547e24 */ /* 0x000fe2000f8e00ff */
[----:B------:R-:W-:Y:S01]  /*77e0*/  @P4 SEL R7, RZ, 0xffffffff, P1 ;  /* 0xffffffffff074807 */ /* 0x000fe20000800000 */
[----:B------:R-:W-:Y:S01]  /*77f0*/  IMAD.U32 R32, RZ, RZ, UR4 ;  /* 0x00000004ff207e24 */ /* 0x000fe2000f8e00ff */
[----:B------:R-:W-:Y:S01]  /*7800*/  LEA R0, R6, UR52, 0x3 ;  /* 0x0000003406007c11 */ /* 0x000fe2000f8e18ff */
[----:B------:R-:W-:Y:S01]  /*7810*/  IMAD.SHL.U32 R84, R84, 0x2000, RZ ;  /* 0x0000200054547824 */ /* 0x000fe200078e00ff */
[----:B------:R-:W-:Y:S01]  /*7820*/  @P0 SEL R7, R4, R7, !P2 ;  /* 0x0000000704070207 */ /* 0x000fe20005000000 */
[----:B------:R-:W-:Y:S01]  /*7830*/  IMAD.SHL.U32 R80, R67, 0x10, RZ ;  /* 0x0000001043507824 */ /* 0x000fe200078e00ff */
[----:B------:R-:W-:Y:S01]  /*7840*/  LEA R78, R22, UR52, 0x3 ;  /* 0x00000034164e7c11 */ /* 0x000fe2000f8e18ff */
[----:B------:R-:W-:Y:S01]  /*7850*/  IMAD.IADD R82, R71, 0x1, R84 ;  /* 0x0000000147527824 */ /* 0x000fe200078e0254 */
[----:B------:R-:W-:Y:S01]  /*7860*/  @P4 LOP3.LUT R76, R7, 0x1, RZ, 0xc0, !PT ;  /* 0x00000001074c4812 */ /* 0x000fe200078ec0ff */
[----:B------:R-:W-:Y:S01]  /*7870*/  IMAD.SHL.U32 R79, R66, 0x10, RZ ;  /* 0x00000010424f7824 */ /* 0x000fe200078e00ff */
[----:B------:R-:W-:Y:S01]  /*7880*/  SHF.L.U32 R3, R69, 0x1f, RZ ;  /* 0x0000001f45037819 */ /* 0x000fe200000006ff */
[----:B------:R-:W-:Y:S01]  /*7890*/  IMAD.IADD R81, R82, 0x1, R80 ;  /* 0x0000000152517824 */ /* 0x000fe200078e0250 */
[----:B------:R-:W-:Y:S01]  /*78a0*/  ISETP.NE.U32.OR P5, PT, R76, 0x1, !P4 ;  /* 0x000000014c00780c */ /* 0x000fe200067a5470 */
[----:B------:R-:W-:Y:S01]  /*78b0*/  BSSY B1, `(.L_x_110) ;  /* 0x0000032000017945 */ /* 0x000fe20003800000 */
[----:B------:R-:W-:Y:S01]  /*78c0*/  PLOP3.LUT P0, PT, PT, PT, UP1, 0x80, 0x8 ;  /* 0x000000000008781c */ /* 0x000fe20003f0f018 */
[----:B------:R-:W-:Y:S01]  /*78d0*/  IMAD.MOV.U32 R83, RZ, RZ, 0x1 ;  /* 0x00000001ff537424 */ /* 0x000fe200078e00ff */
[----:B------:R-:W-:Y:S01]  /*78e0*/  LOP3.LUT P2, R75, R60, 0xff, RZ, 0xc0, !PT ;  /* 0x000000ff3c4b7812 */ /* 0x000fe2000784c0ff */
[----:B------:R-:W-:Y:S01]  /*78f0*/  IMAD.IADD R25, R23, 0x1, R2 ;  /* 0x0000000117197824 */ /* 0x000fe200078e0202 */
[----:B------:R-:W-:Y:S01]  /*7900*/  SEL R85, RZ, 0xffffffff, P1 ;  /* 0xffffffffff557807 */ /* 0x000fe20000800000 */
[----:B------:R-:W-:Y:S01]  /*7910*/  IMAD.U32 R86, RZ, RZ, UR53 ;  /* 0x00000035ff567e24 */ /* 0x000fe2000f8e00ff */
[----:B------:R-:W-:Y:S02]  /*7920*/  CS2R R46, SRZ ;  /* 0x00000000002e7805 */ /* 0x000fe4000001ff00 */
[----:B------:R-:W-:Y:S02]  /*7930*/  CS2R R44, SRZ ;  /* 0x00000000002c7805 */ /* 0x000fe4000001ff00 */
[----:B------:R-:W-:Y:S02]  /*7940*/  CS2R R42, SRZ ;  /* 0x00000000002a7805 */ /* 0x000fe4000001ff00 */
[----:B------:R-:W-:Y:S02]  /*7950*/  CS2R R40, SRZ ;  /* 0x0000000000287805 */ /* 0x000fe4000001ff00 */
[----:B------:R-:W-:Y:S02]  /*7960*/  CS2R R38, SRZ ;  /* 0x0000000000267805 */ /* 0x000fe4000001ff00 */
[----:B------:R-:W-:Y:S02]  /*7970*/  @P5 SHF.L.U32 R5, R32, 0x1f, RZ ;  /* 0x0000001f20055819 */ /* 0x000fe400000006ff */
[----:B------:R-:W-:Y:S02]  /*7980*/  CS2R R36, SRZ ;  /* 0x0000000000247805 */ /* 0x000fe4000001ff00 */
[----:B------:R-:W-:Y:S02]  /*7990*/  @P0 SEL R85, R4, R85, !P2 ;  /* 0x0000005504550207 */ /* 0x000fe40005000000 */
[----:B------:R-:W-:Y:S01]  /*79a0*/  CS2R R50, SRZ ;  /* 0x0000000000327805 */ /* 0x000fe2000001ff00 */
[----:B------:R-:W1:Y:S01]  /*79b0*/  @P5 SYNCS.PHASECHK.TRANS64.TRYWAIT P4, [R0+URZ+0x100], R5 ;  /* 0x00010005000055a7 */ /* 0x000e6200080811ff */
[----:B------:R-:W-:Y:S01]  /*79c0*/  CS2R R48, SRZ ;  /* 0x0000000000307805 */ /* 0x000fe2000001ff00 */
[----:B------:R-:W-:Y:S01]  /*79d0*/  IMAD.IADD R35, R82, 0x1, R79 ;  /* 0x0000000152237824 */ /* 0x000fe200078e024f */
[----:B------:R-:W-:Y:S01]  /*79e0*/  LOP3.LUT R85, R85, 0x1, RZ, 0xc0, !PT ;  /* 0x0000000155557812 */ /* 0x000fe200078ec0ff */
[----:B------:R-:W-:Y:S01]  /*79f0*/  IMAD.IADD R34, R70, 0x1, R81 ;  /* 0x0000000146227824 */ /* 0x000fe200078e0251 */
[----:B------:R3:W4:Y:S01]  /*7a00*/  SYNCS.PHASECHK.TRANS64.TRYWAIT P3, [R78+URZ+0x150], R3 ;  /* 0x000150034e0075a7 */ /* 0x00072200080611ff */
[----:B-1----:R-:W-:Y:S01]  /*7a10*/  @P5 SEL R83, RZ, 0x1, !P4 ;  /* 0x00000001ff535807 */ /* 0x002fe20006000000 */
[----:B---3--:R-:W-:Y:S06]  /*7a20*/  @!P5 BRA `(.L_x_111) ;  /* 0x000000000068d947 */ /* 0x008fec0003800000 */
[----:B------:R-:W-:Y:S01]  /*7a30*/  ISETP.NE.AND P1, PT, R83, RZ, PT ;  /* 0x000000ff5300720c */ /* 0x000fe20003f25270 */
[----:B------:R-:W-:Y:S01]  /*7a40*/  BSSY B0, `(.L_x_112) ;  /* 0x000000e000007945 */ /* 0x000fe20003800000 */
[----:B------:R-:W-:Y:S02]  /*7a50*/  ISETP.NE.U32.AND P0, PT, R85, 0x1, PT ;  /* 0x000000015500780c */ /* 0x000fe40003f05070 */
[----:B------:R-:W-:Y:S02]  /*7a60*/  CS2R R50, SRZ ;  /* 0x0000000000327805 */ /* 0x000fe4000001ff00 */
[----:B------:R-:W-:Y:S02]  /*7a70*/  CS2R R48, SRZ ;  /* 0x0000000000307805 */ /* 0x000fe4000001ff00 */
[----:B------:R-:W-:Y:S02]  /*7a80*/  CS2R R38, SRZ ;  /* 0x0000000000267805 */ /* 0x000fe4000001ff00 */
[----:B------:R-:W-:Y:S02]  /*7a90*/  CS2R R36, SRZ ;  /* 0x0000000000247805 */ /* 0x000fe4000001ff00 */
[----:B------:R-:W-:Y:S02]  /*7aa0*/  CS2R R42, SRZ ;  /* 0x00000000002a7805 */ /* 0x000fe4000001ff00 */
[----:B------:R-:W-:Y:S02]  /*7ab0*/  CS2R R40, SRZ ;  /* 0x0000000000287805 */ /* 0x000fe4000001ff00 */
[----:B------:R-:W-:Y:S02]  /*7ac0*/  CS2R R46, SRZ ;  /* 0x00000000002e7805 */ /* 0x000fe4000001ff00 */
[----:B------:R-:W-:Y:S01]  /*7ad0*/  CS2R R44, SRZ ;  /* 0x00000000002c7805 */ /* 0x000fe2000001ff00 */
[----:B------:R-:W-:Y:S06]  /*7ae0*/  @P1 BRA `(.L_x_113) ;  /* 0x00000000000c1947 */ /* 0x000fec0003800000 */
[----:B------:R-:W-:Y:S04]  /*7af0*/  SHF.L.U32 R5, R32, 0x1f, RZ ;  /* 0x0000001f20057819 */ /* 0x000fe800000006ff */
[----:B------:R-:W1:Y:S02]  /*7b00*/  SYNCS.PHASECHK.TRANS64.TRYWAIT P1, [R0+URZ+0x100], R5 ;  /* 0x00010005000075a7 */ /* 0x000e6400080211ff */
[----:B-1----:R-:W-:Y:S05]  /*7b10*/  @!P1 BRA `(.L_x_114) ;  /* 0x00000024000c9947 */ /* 0x002fea0003800000 */
.L_x_113:
[----:B------:R-:W-:Y:S05]  /*7b20*/  BSYNC B0 ;  /* 0x0000000000007941 */ /* 0x000fea0003800000 */
.L_x_112:
[----:B------:R3:W1:Y:S01]  /*7b30*/  @P0 LDS.128 R48, [R82] ;  /* 0x0000000052300984 */ /* 0x0006620000000c00 */
[----:B------:R-:W-:Y:S03]  /*7b40*/  UIADD3 UR4, UPT, UPT, UR53, 0x1, URZ ;  /* 0x0000000135047890 */ /* 0x000fe6000fffe0ff */
[----:B------:R3:W1:Y:S01]  /*7b50*/  @P0 LDS.128 R36, [R81+0x10] ;  /* 0x0000100051240984 */ /* 0x0006620000000c00 */
[----:B------:R-:W-:Y:S03]  /*7b60*/  UISETP.NE.AND UP0, UPT, UR4, 0x3, UPT ;  /* 0x000000030400788c */ /* 0x000fe6000bf05270 */
[----:B------:R3:W1:Y:S01]  /*7b70*/  @P0 LDS.128 R40, [R35+0x20] ;  /* 0x0000200023280984 */ /* 0x0006620000000c00 */
[----:B------:R-:W-:Y:S02]  /*7b80*/  USEL UR5, URZ, 0x1, UP0 ;  /* 0x00000001ff057887 */ /* 0x000fe40008000000 */
[----:B------:R-:W-:Y:S01]  /*7b90*/  USEL UR4, UR4, URZ, UP0 ;  /* 0x000000ff04047287 */ /* 0x000fe20008000000 */
[----:B------:R3:W1:Y:S03]  /*7ba0*/  @P0 LDS.128 R44, [R34+0x10] ;  /* 0x00001000222c0984 */ /* 0x0006660000000c00 */
[----:B------:R-:W-:Y:S02]  /*7bb0*/  LOP3.LUT R32, R32, UR5, RZ, 0x3c, !PT ;  /* 0x0000000520207c12 */ /* 0x000fe4000f8e3cff */
[----:B------:R-:W-:Y:S02]  /*7bc0*/  MOV R86, UR4 ;  /* 0x0000000400567c02 */ /* 0x000fe40008000f00 */
.L_x_111:
[----:B------:R-:W-:Y:S05]  /*7bd0*/  BSYNC B1 ;  /* 0x0000000000017941 */ /* 0x000fea0003800000 */
.L_x_110:
[----:B-1----:R-:W-:Y:S04]  /*7be0*/  SHF.R.U32.HI R0, RZ, 0x15, R25 ;  /* 0x00000015ff007819 */ /* 0x002fe80000011619 */
[----:B------:R-:W-:Y:S01]  /*7bf0*/  LOP3.LUT P0, RZ, R0, 0x3, R61, 0x48, !PT ;  /* 0x0000000300ff7812 */ /* 0x000fe2000780483d */
[----:B------:R-:W-:Y:S01]  /*7c00*/  @!UPT UIADD3 URZ, UPT, UPT, URZ, URZ, URZ ;  /* 0x000000fffffff290 */ /* 0x000fe2000fffe0ff */
[----:B----4-:R-:W-:Y:S11]  /*7c10*/  @P3 BRA `(.L_x_115) ;  /* 0x0000000000083947 */ /* 0x010ff60003800000 */
[----:B------:R-:W1:Y:S02]  /*7c20*/  SYNCS.PHASECHK.TRANS64.TRYWAIT P1, [R78+URZ+0x150], R3 ;  /* 0x000150034e0075a7 */ /* 0x000e6400080211ff */
[----:B-1----:R-:W-:Y:S05]  /*7c30*/  @!P1 BRA `(.L_x_116) ;  /* 0x0000002000d89947 */ /* 0x002fea0003800000 */
.L_x_115:
[----:B------:R-:W-:Y:S05]  /*7c40*/  @!P0 BRA `(.L_x_117) ;  /* 0x0000000000408947 */ /* 0x000fea0003800000 */
[----:B------:R-:W4:Y:S01]  /*7c50*/  LDCU.64 UR8, c[0x4][0x70] ;  /* 0x01000e00ff0877ac */ /* 0x000f220008000a00 */
[----:B-1----:R-:W-:Y:S01]  /*7c60*/  MOV R3, 0x0 ;  /* 0x0000000000037802 */ /* 0x002fe20000000f00 */
[----:B------:R-:W-:Y:S02]  /*7c70*/  HFMA2 R12, -RZ, RZ, 0, 5.9604644775390625e-08 ;  /* 0x00000001ff0c7431 */ /* 0x000fe400000001ff */
[----:B------:R-:W-:Y:S02]  /*7c80*/  IMAD.MOV.U32 R8, RZ, RZ, 0x192 ;  /* 0x00000192ff087424 */ /* 0x000fe400078e00ff */
[----:B------:R-:W-:Y:S01]  /*7c90*/  IMAD.MOV.U32 R13, RZ, RZ, RZ ;  /* 0x000000ffff0d7224 */ /* 0x000fe200078e00ff */
[----:B------:R-:W1:Y:S01]  /*7ca0*/  LDCU.64 UR6, c[0x4][0x78] ;  /* 0x01000f00ff0677ac */ /* 0x000e620008000a00 */
[----:B------:R-:W2:Y:S01]  /*7cb0*/  LDC.64 R2, c[0x4][R3] ;  /* 0x0100000003027b82 */ /* 0x000ea20000000a00 */
[----:B------:R-:W5:Y:S01]  /*7cc0*/  LDCU.64 UR4, c[0x4][0x10] ;  /* 0x01000200ff0477ac */ /* 0x000f620008000a00 */
[----:B----4-:R-:W-:Y:S01]  /*7cd0*/  MOV R5, UR9 ;  /* 0x0000000900057c02 */ /* 0x010fe20008000f00 */
[----:B------:R-:W-:Y:S01]  /*7ce0*/  IMAD.U32 R4, RZ, RZ, UR8 ;  /* 0x00000008ff047e24 */ /* 0x000fe2000f8e00ff */
[----:B-1----:R-:W-:Y:S01]  /*7cf0*/  MOV R7, UR7 ;  /* 0x0000000700077c02 */ /* 0x002fe20008000f00 */
[----:B------:R-:W-:Y:S01]  /*7d00*/  IMAD.U32 R6, RZ, RZ, UR6 ;  /* 0x00000006ff067e24 */ /* 0x000fe2000f8e00ff */
[----:B-----5:R-:W-:Y:S01]  /*7d10*/  MOV R11, UR5 ;  /* 0x00000005000b7c02 */ /* 0x020fe20008000f00 */
[----:B------:R-:W-:Y:S02]  /*7d20*/  IMAD.U32 R10, RZ, RZ, UR4 ;  /* 0x00000004ff0a7e24 */ /* 0x000fe4000f8e00ff */
[----:B------:R-:W-:Y:S07]  /*7d30*/  LEPC R20, `(.L_x_117) ;  /* 0x000000001014794e */ /* 0x000fee0000000000 */
[----:B--23--:R-:W-:Y:S05]  /*7d40*/  CALL.ABS.NOINC R2 ;  /* 0x0000000002007343 */ /* 0x00cfea0003c00000 */
.L_x_117:
[----:B------:R-:W-:Y:S01]  /*7d50*/  LOP3.LUT R20, R48, 0xffffe000, RZ, 0xc0, !PT ;  /* 0xffffe00030147812 */ /* 0x000fe200078ec0ff */
[----:B------:R-:W-:Y:S05]  /*7d60*/  WARPSYNC.ALL ;  /* 0x0000000000007948 */ /* 0x000fea0003800000 */
[----:B------:R-:W-:Y:S01]  /*7d70*/  R2UR UR4, R25 ;  /* 0x00000000190472ca */ /* 0x000fe200000e0000 */
[----:B------:R-:W-:Y:S01]  /*7d80*/  BSSY.RECONVERGENT B0, `(.L_x_118) ;  /* 0x000005c000007945 */ /* 0x000fe20003800200 */
[----:B------:R-:W-:Y:S02]  /*7d90*/  LOP3.LUT R21, R49, 0xffffe000, RZ, 0xc0, !PT ;  /* 0xffffe00031157812 */ /* 0x000fe400078ec0ff */
[----:B------:R-:W-:Y:S02]  /*7da0*/  LOP3.LUT R26, R50, 0xffffe000, RZ, 0xc0, !PT ;  /* 0xffffe000321a7812 */ /* 0x000fe400078ec0ff */
[----:B------:R-:W-:Y:S02]  /*7db0*/  LOP3.LUT R33, R36, 0xffffe000, RZ, 0xc0, !PT ;  /* 0xffffe00024217812 */ /* 0x000fe400078ec0ff */
[----:B------:R-:W-:Y:S05]  /*7dc0*/  ISETP.NE.AND P1, PT, R72, RZ, PT ;  /* 0x000000ff4800720c */ /* 0x000fea0003f25270 */
[----:B------:R-:W2:Y:S02]  /*7dd0*/  LDTM.x16 R4, tmem[UR4] ;  /* 0x00000004000479ee */ /* 0x000ea40008240000 */
[C---:B--2---:R-:W-:Y:S01]  /*7de0*/  FMUL R0, R24.reuse, R4 ;  /* 0x0000000418007220 */ /* 0x044fe20000400000 */
[C---:B------:R-:W-:Y:S01]  /*7df0*/  FMUL R2, R24.reuse, R5 ;  /* 0x0000000518027220 */ /* 0x040fe20000400000 */
[C---:B-1----:R-:W-:Y:S01]  /*7e00*/  FMUL R3, R24.reuse, R6 ;  /* 0x0000000618037220 */ /* 0x042fe20000400000 */
[----:B------:R-:W-:Y:S01]  /*7e10*/  FMUL R7, R24, R7 ;  /* 0x0000000718077220 */ /* 0x000fe20000400000 */
[----:B------:R-:W-:Y:S01]  /*7e20*/  FFMA R28, R27, R20, R0 ;  /* 0x000000141b1c7223 */ /* 0x000fe20000000000 */
[----:B------:R-:W-:Y:S01]  /*7e30*/  LOP3.LUT R20, R51, 0xffffe000, RZ, 0xc0, !PT ;  /* 0xffffe00033147812 */ /* 0x000fe200078ec0ff */
[C---:B------:R-:W-:Y:S01]  /*7e40*/  FFMA R29, R27.reuse, R21, R2 ;  /* 0x000000151b1d7223 */ /* 0x040fe20000000002 */
[----:B------:R-:W-:Y:S01]  /*7e50*/  LOP3.LUT R21, R38, 0xffffe000, RZ, 0xc0, !PT ;  /* 0xffffe00026157812 */ /* 0x000fe200078ec0ff */
[----:B------:R-:W-:Y:S01]  /*7e60*/  FFMA R30, R27, R26, R3 ;  /* 0x0000001a1b1e7223 */ /* 0x000fe20000000003 */
[----:B------:R-:W-:Y:S01]  /*7e70*/  LOP3.LUT R26, R37, 0xffffe000, RZ, 0xc0, !PT ;  /* 0xffffe000251a7812 */ /* 0x000fe200078ec0ff */
[----:B------:R-:W-:Y:S01]  /*7e80*/  FFMA R31, R27, R20, R7 ;  /* 0x000000141b1f7223 */ /* 0x000fe20000000007 */
[----:B------:R-:W-:Y:S01]  /*7e90*/  LOP3.LUT R20, R39, 0xffffe000, RZ, 0xc0, !PT ;  /* 0xffffe00027147812 */ /* 0x000fe200078ec0ff */
[C---:B------:R-:W-:Y:S01]  /*7ea0*/  FMUL R4, R24.reuse, R8 ;  /* 0x0000000818047220 */ /* 0x040fe20000400000 */
[----:B------:R-:W-:Y:S01]  /*7eb0*/  F2FP.TF32.F32.PACK_B R28, R28 ;  /* 0x0000001cff1c723e */ /* 0x000fe200024050ff */
[C---:B------:R-:W-:Y:S01]  /*7ec0*/  FMUL R5, R24.reuse, R9 ;  /* 0x0000000918057220 */ /* 0x040fe20000400000 */
[----:B------:R-:W-:Y:S01]  /*7ed0*/  F2FP.TF32.F32.PACK_B R29, R29 ;  /* 0x0000001dff1d723e */ /* 0x000fe200024050ff */
[C---:B------:R-:W-:Y:S01]  /*7ee0*/  FMUL R6, R24.reuse, R10 ;  /* 0x0000000a18067220 */ /* 0x040fe20000400000 */
[----:B------:R-:W-:Y:S01]  /*7ef0*/  FMUL R11, R24, R11 ;  /* 0x0000000b180b7220 */ /* 0x000fe20000400000 */
[----:B------:R-:W-:Y:S01]  /*7f00*/  F2FP.TF32.F32.PACK_B R30, R30 ;  /* 0x0000001eff1e723e */ /* 0x000fe200024050ff */
[C---:B------:R-:W-:Y:S01]  /*7f10*/  FFMA R4, R27.reuse, R33, R4 ;  /* 0x000000211b047223 */ /* 0x040fe20000000004 */
[----:B------:R-:W-:Y:S01]  /*7f20*/  F2FP.TF32.F32.PACK_B R31, R31 ;  /* 0x0000001fff1f723e */ /* 0x000fe200024050ff */
[C---:B------:R-:W-:Y:S01]  /*7f30*/  FFMA R5, R27.reuse, R26, R5 ;  /* 0x0000001a1b057223 */ /* 0x040fe20000000005 */
[C---:B------:R-:W-:Y:S01]  /*7f40*/  FFMA R6, R27.reuse, R21, R6 ;  /* 0x000000151b067223 */ /* 0x040fe20000000006 */
[----:B------:R-:W-:Y:S01]  /*7f50*/  FFMA R7, R27, R20, R11 ;  /* 0x000000141b077223 */ /* 0x000fe2000000000b */
[----:B------:R-:W-:Y:S01]  /*7f60*/  LOP3.LUT R33, R40, 0xffffe000, RZ, 0xc0, !PT ;  /* 0xffffe00028217812 */ /* 0x000fe200078ec0ff */
[----:B------:R1:W-:Y:S01]  /*7f70*/  STS.128 [R82], R28 ;  /* 0x0000001c52007388 */ /* 0x0003e20000000c00 */
[----:B------:R-:W-:Y:S01]  /*7f80*/  LOP3.LUT R26, R41, 0xffffe000, RZ, 0xc0, !PT ;  /* 0xffffe000291a7812 */ /* 0x000fe200078ec0ff */
[C---:B------:R-:W-:Y:S01]  /*7f90*/  FMUL R8, R24.reuse, R12 ;  /* 0x0000000c18087220 */ /* 0x040fe20000400000 */
[----:B------:R-:W-:Y:S01]  /*7fa0*/  FMUL R9, R24, R13 ;  /* 0x0000000d18097220 */ /* 0x000fe20000400000 */
[----:B------:R-:W-:Y:S01]  /*7fb0*/  LOP3.LUT R21, R42, 0xffffe000, RZ, 0xc0, !PT ;  /* 0xffffe0002a157812 */ /* 0x000fe200078ec0ff */
[C---:B------:R-:W-:Y:S01]  /*7fc0*/  FMUL R10, R24.reuse, R14 ;  /* 0x0000000e180a7220 */ /* 0x040fe20000400000 */
[----:B------:R-:W-:Y:S01]  /*7fd0*/  LOP3.LUT R20, R43, 0xffffe000, RZ, 0xc0, !PT ;  /* 0xffffe0002b147812 */ /* 0x000fe200078ec0ff */
[----:B------:R-:W-:Y:S01]  /*7fe0*/  FMUL R15, R24, R15 ;  /* 0x0000000f180f7220 */ /* 0x000fe20000400000 */
[----:B------:R-:W-:Y:S01]  /*7ff0*/  F2FP.TF32.F32.PACK_B R4, R4 ;  /* 0x00000004ff04723e */ /* 0x000fe200024050ff */
[C---:B------:R-:W-:Y:S01]  /*8000*/  FFMA R8, R27.reuse, R33, R8 ;  /* 0x000000211b087223 */ /* 0x040fe20000000008 */
[----:B------:R-:W-:Y:S01]  /*8010*/  F2FP.TF32.F32.PACK_B R5, R5 ;  /* 0x00000005ff05723e */ /* 0x000fe200024050ff */
[C---:B------:R-:W-:Y:S01]  /*8020*/  FFMA R9, R27.reuse, R26, R9 ;  /* 0x0000001a1b097223 */ /* 0x040fe20000000009 */
[----:B------:R-:W-:Y:S01]  /*8030*/  F2FP.TF32.F32.PACK_B R6, R6 ;  /* 0x00000006ff06723e */ /* 0x000fe200024050ff */
[C---:B------:R-:W-:Y:S01]  /*8040*/  FFMA R10, R27.reuse, R21, R10 ;  /* 0x000000151b0a7223 */ /* 0x040fe2000000000a */
[----:B------:R-:W-:Y:S01]  /*8050*/  F2FP.TF32.F32.PACK_B R7, R7 ;  /* 0x00000007ff07723e */ /* 0x000fe200024050ff */
[----:B------:R-:W-:Y:S01]  /*8060*/  FFMA R11, R27, R20, R15 ;  /* 0x000000141b0b7223 */ /* 0x000fe2000000000f */
[----:B------:R-:W-:Y:S01]  /*8070*/  LOP3.LUT R33, R44, 0xffffe000, RZ, 0xc0, !PT ;  /* 0xffffe0002c217812 */ /* 0x000fe200078ec0ff */
[C---:B------:R-:W-:Y:S01]  /*8080*/  FMUL R12, R24.reuse, R16 ;  /* 0x00000010180c7220 */ /* 0x040fe20000400000 */
[----:B------:R-:W-:Y:S01]  /*8090*/  LOP3.LUT R26, R45, 0xffffe000, RZ, 0xc0, !PT ;  /* 0xffffe0002d1a7812 */ /* 0x000fe200078ec0ff */
[----:B------:R1:W-:Y:S01]  /*80a0*/  STS.128 [R81+0x10], R4 ;  /* 0x0000100451007388 */ /* 0x0003e20000000c00 */
        /* <DEDUP_REMOVED lines=13> */
[----:B------:R-:W-:Y:S02]  /*8180*/  F2FP.TF32.F32.PACK_B R12, R12 ;  /* 0x0000000cff0c723e */ /* 0x000fe400024050ff */
[----:B------:R-:W-:Y:S01]  /*8190*/  F2FP.TF32.F32.PACK_B R13, R13 ;  /* 0x0000000dff0d723e */ /* 0x000fe200024050ff */
[----:B------:R1:W-:Y:S01]  /*81a0*/  STS.128 [R35+0x20], R8 ;  /* 0x0000200823007388 */ /* 0x0003e20000000c00 */
[----:B------:R-:W-:Y:S02]  /*81b0*/  F2FP.TF32.F32.PACK_B R14, R14 ;  /* 0x0000000eff0e723e */ /* 0x000fe400024050ff */
[----:B------:R-:W-:Y:S05]  /*81c0*/  F2FP.TF32.F32.PACK_B R15, R15 ;  /* 0x0000000fff0f723e */ /* 0x000fea00024050ff */
[----:B------:R1:W-:Y:S01]  /*81d0*/  STS.128 [R34+0x10], R12 ;  /* 0x0000100c22007388 */ /* 0x0003e20000000c00 */
[----:B------:R-:W-:Y:S01]  /*81e0*/  @!PT LDS RZ, [RZ] ;  /* 0x00000000fffff984 */ /* 0x000fe20000000800 */
[----:B------:R-:W-:Y:S01]  /*81f0*/  @!PT LDS RZ, [RZ] ;  /* 0x00000000fffff984 */ /* 0x000fe20000000800 */
[----:B------:R-:W-:Y:S01]  /*8200*/  @!PT LDS RZ, [RZ] ;  /* 0x00000000fffff984 */ /* 0x000fe20000000800 */
[----:B------:R-:W-:Y:S01]  /*8210*/  @!PT LDS RZ, [RZ] ;  /* 0x00000000fffff984 */ /* 0x000fe20000000800 */
[----:B------:R2:W-:Y:S07]  /*8220*/  MEMBAR.ALL.CTA ;  /* 0x0000000000007992 */ /* 0x0005ee0000008000 */
[----:B--2---:R-:W2:Y:S02]  /*8230*/  FENCE.VIEW.ASYNC.S ;  /* 0x00000000000073c6 */ /* 0x004ea40000000000 */
[----:B--2---:R-:W-:Y:S06]  /*8240*/  BAR.SYNC.DEFER_BLOCKING 0x1, 0x80 ;  /* 0x0042000000007b1d */ /* 0x004fec0000010000 */
[----:B------:R-:W-:Y:S05]  /*8250*/  @P1 BRA `(.L_x_119) ;  /* 0x0000000000381947 */ /* 0x000fea0003800000 */
[----:B------:R-:W2:Y:S01]  /*8260*/  LDCU.64 UR8, c[0x0][0x348] ;  /* 0x00006900ff0877ac */ /* 0x000ea20008000a00 */
[----:B------:R-:W-:Y:S01]  /*8270*/  R2UR UR6, R84 ;  /* 0x00000000540672ca */ /* 0x000fe200000e0000 */
[----:B------:R-:W-:Y:S01]  /*8280*/  UMOV UR41, UR51 ;  /* 0x0000003300297c82 */ /* 0x000fe20008000000 */
[----:B------:R-:W-:Y:S11]  /*8290*/  UIADD3 UR7, UPT, UPT, UR51, 0x20, URZ ;  /* 0x0000002033077890 */ /* 0x000ff6000fffe0ff */
[----:B------:R-:W-:Y:S02]  /*82a0*/  UIADD3 UR6, UPT, UPT, UR52, UR6, URZ ;  /* 0x0000000634067290 */ /* 0x000fe4000fffe0ff */
[----:B--2---:R-:W-:Y:S02]  /*82b0*/  UIADD3 UR4, UP0, UPT, UR8, 0x680, URZ ;  /* 0x0000068008047890 */ /* 0x004fe4000ff1e0ff */
[----:B------:R-:W-:Y:S02]  /*82c0*/  UIADD3 UR40, UPT, UPT, UR6, 0x200, URZ ;  /* 0x0000020006287890 */ /* 0x000fe4000fffe0ff */
[----:B------:R-:W-:Y:S02]  /*82d0*/  UIADD3.X UR5, UPT, UPT, URZ, UR9, URZ, UP0, !UPT ;  /* 0x00000009ff057290 */ /* 0x000fe400087fe4ff */
[----:B------:R-:W-:Y:S07]  /*82e0*/  UIADD3 UR6, UPT, UPT, UR6, 0x1200, URZ ;  /* 0x0000120006067890 */ /* 0x000fee000fffe0ff */
[----:B------:R2:W-:Y:S02]  /*82f0*/  UTMASTG.4D [UR40], [UR4] ;  /* 0x00000028040073b5 */ /* 0x0005e40008018000 */
[----:B--2---:R-:W-:Y:S01]  /*8300*/  UMOV UR40, UR6 ;  /* 0x0000000600287c82 */ /* 0x004fe20008000000 */
[----:B------:R-:W-:Y:S02]  /*8310*/  UMOV UR41, UR7 ;  /* 0x0000000700297c82 */ /* 0x000fe40008000000 */
[----:B------:R2:W-:Y:S02]  /*8320*/  UTMASTG.4D [UR40], [UR4] ;  /* 0x00000028040073b5 */ /* 0x0005e40008018000 */
[----:B--2---:R0:W-:Y:S02]  /*8330*/  UTMACMDFLUSH ;  /* 0x00000000000079b7 */ /* 0x0041e40000000000 */
.L_x_119:
[----:B------:R-:W-:Y:S05]  /*8340*/  BSYNC.RECONVERGENT B0 ;  /* 0x0000000000007941 */ /* 0x000fea0003800200 */
.L_x_118:
[----:B------:R-:W-:Y:S01]  /*8350*/  UIADD3 UR49, UPT, UPT, UR53, 0x1, URZ ;  /* 0x0000000135317890 */ /* 0x000fe2000fffe0ff */
[----:B------:R-:W-:Y:S01]  /*8360*/  ISETP.NE.AND P2, PT, R77, RZ, PT ;  /* 0x000000ff4d00720c */ /* 0x000fe20003f45270 */
[----:B------:R-:W-:Y:S02]  /*8370*/  BSSY.RECONVERGENT B0, `(.L_x_120) ;  /* 0x0000006000007945 */ /* 0x000fe40003800200 */
[----:B------:R-:W-:Y:S01]  /*8380*/  UISETP.NE.AND UP0, UPT, UR49, 0x3, UPT ;  /* 0x000000033100788c */ /* 0x000fe2000bf05270 */
[----:B------:R-:W-:Y:S03]  /*8390*/  ISETP.NE.U32.OR P0, PT, R76, 0x1, !P2 ;  /* 0x000000014c00780c */ /* 0x000fe60005705470 */
[----:B------:R-:W-:Y:S01]  /*83a0*/  USEL UR50, UR49, URZ, UP0 ;  /* 0x000000ff31327287 */ /* 0x000fe20008000000 */
[----:B------:R-:W-:Y:S11]  /*83b0*/  @P1 BRA `(.L_x_121) ;  /* 0x0000000000041947 */ /* 0x000ff60003800000 */
[----:B------:R-:W-:Y:S04]  /*83c0*/  DEPBAR.LE SB0, 0x1 ;  /* 0x000080400000791a */ /* 0x000fe80000000000 */
.L_x_121:
[----:B------:R-:W-:Y:S05]  /*83d0*/  BSYNC.RECONVERGENT B0 ;  /* 0x0000000000007941 */ /* 0x000fea0003800200 */
.L_x_120:
[----:B------:R-:W-:Y:S01]  /*83e0*/  BAR.SYNC.DEFER_BLOCKING 0x1, 0x80 ;  /* 0x0042000000007b1d */ /* 0x000fe20000010000 */
[----:B------:R-:W-:Y:S01]  /*83f0*/  LEA R3, R86, UR52, 0x3 ;  /* 0x0000003456037c11 */ /* 0x000fe2000f8e18ff */
[----:B------:R-:W-:Y:S01]  /*8400*/  UISETP.NE.AND UP0, UPT, UR56, URZ, UPT ;  /* 0x000000ff3800728c */ /* 0x000fe2000bf05270 */
[----:B-1----:R-:W-:Y:S08]  /*8410*/  @P0 SHF.L.U32 R4, R32, 0x1f, RZ ;  /* 0x0000001f20040819 */ /* 0x002ff000000006ff */
[----:B------:R-:W-:Y:S05]  /*8420*/  BRA.U !UP0, `(.L_x_122) ;  /* 0x0000000108287547 */ /* 0x000fea000b800000 */
[----:B------:R-:W1:Y:S01]  /*8430*/  S2R R0, SR_CgaCtaId ;  /* 0x0000000000007919 */ /* 0x000e620000008800 */
[----:B------:R-:W-:Y:S01]  /*8440*/  ISETP.NE.U32.OR P1, PT, R76, 0x1, !P2 ;  /* 0x000000014c00780c */ /* 0x000fe20005725470 */
[----:B------:R-:W-:Y:S01]  /*8450*/  IMAD.U32 R2, RZ, RZ, UR54 ;  /* 0x00000036ff027e24 */ /* 0x000fe2000f8e00ff */
[----:B------:R-:W-:Y:S04]  /*8460*/  UIADD3 UR4, UPT, UPT, UR54, 0x1, URZ ;  /* 0x0000000136047890 */ /* 0x000fe8000fffe0ff */
[----:B------:R-:W-:Y:S04]  /*8470*/  UISETP.NE.AND UP0, UPT, UR4, 0x3, UPT ;  /* 0x000000030400788c */ /* 0x000fe8000bf05270 */
[----:B------:R-:W-:Y:S03]  /*8480*/  USEL UR54, UR4, URZ, UP0 ;  /* 0x000000ff04367287 */ /* 0x000fe60008000000 */
[----:B------:R-:W-:Y:S05]  /*8490*/  @P1 LEA R2, R2, UR52, 0x3 ;  /* 0x0000003402021c11 */ /* 0x000fea000f8e18ff */
[----:B------:R-:W-:Y:S05]  /*84a0*/  @P1 VIADD R5, R2, 0x118 ;  /* 0x0000011802051836 */ /* 0x000fea0000000000 */
[----:B-1----:R-:W-:Y:S04]  /*84b0*/  @P1 PRMT R0, R0, 0x654, R5 ;  /* 0x0000065400001816 */ /* 0x002fe80000000005 */
[----:B------:R1:W-:Y:S03]  /*84c0*/  @P1 SYNCS.ARRIVE.TRANS64.RED.A1T0 RZ, [R0+URZ], RZ ;  /* 0x000000ff00ff19a7 */ /* 0x0003e600081004ff */
.L_x_122:
[----:B------:R-:W2:Y:S01]  /*84d0*/  @P0 SYNCS.PHASECHK.TRANS64.TRYWAIT P1, [R3+URZ+0x100], R4 ;  /* 0x00010004030005a7 */ /* 0x000ea200080211ff */
[----:B------:R-:W-:Y:S01]  /*84e0*/  BSSY B1, `(.L_x_123) ;  /* 0x0000013000017945 */ /* 0x000fe20003800000 */
[----:B--2---:R-:W-:Y:S03]  /*84f0*/  @P0 SEL R83, RZ, 0x1, !P1 ;  /* 0x00000001ff530807 */ /* 0x004fe60004800000 */
[----:B------:R-:W-:Y:S05]  /*8500*/  @!P0 BRA `(.L_x_124) ;  /* 0x0000000000408947 */ /* 0x000fea0003800000 */
[----:B------:R-:W-:Y:S01]  /*8510*/  ISETP.NE.U32.AND P0, PT, R85, 0x1, PT ;  /* 0x000000015500780c */ /* 0x000fe20003f05070 */
[----:B------:R-:W-:Y:S01]  /*8520*/  BSSY B0, `(.L_x_125) ;  /* 0x000000a000007945 */ /* 0x000fe20003800000 */
[----:B------:R-:W-:Y:S11]  /*8530*/  ISETP.NE.AND P1, PT, R83, RZ, PT ;  /* 0x000000ff5300720c */ /* 0x000ff60003f25270 */
[----:B------:R-:W-:Y:S04]  /*8540*/  @P0 IMAD R86, R86, 0x2000, R71 ;  /* 0x0000200056560824 */ /* 0x000fe800078e0247 */
[----:B------:R-:W-:Y:S01]  /*8550*/  @P0 IMAD.IADD R5, R80, 0x1, R86 ;  /* 0x0000000150050824 */ /* 0x000fe200078e0256 */
[----:B------:R-:W-:Y:S03]  /*8560*/  @P0 IADD3 R2, PT, PT, R79, R86, RZ ;  /* 0x000000564f020210 */ /* 0x000fe60007ffe0ff */
[----:B-1----:R-:W-:Y:S01]  /*8570*/  @P0 IMAD.IADD R0, R70, 0x1, R5 ;  /* 0x0000000146000824 */ /* 0x002fe200078e0205 */
[----:B------:R-:W-:Y:S06]  /*8580*/  @P1 BRA `(.L_x_126) ;  /* 0x00000000000c1947 */ /* 0x000fec0003800000 */
[----:B------:R-:W-:Y:S04]  /*8590*/  SHF.L.U32 R32, R32, 0x1f, RZ ;  /* 0x0000001f20207819 */ /* 0x000fe800000006ff */
[----:B------:R-:W1:Y:S02]  /*85a0*/  SYNCS.PHASECHK.TRANS64.TRYWAIT P1, [R3+URZ+0x100], R32 ;  /* 0x00010020030075a7 */ /* 0x000e6400080211ff */
[----:B-1----:R-:W-:Y:S05]  /*85b0*/  @!P1 BRA `(.L_x_127) ;  /* 0x00000018008c9947 */ /* 0x002fea0003800000 */
.L_x_126:
[----:B------:R-:W-:Y:S05]  /*85c0*/  BSYNC B0 ;  /* 0x0000000000007941 */ /* 0x000fea0003800000 */
.L_x_125:
[----:B------:R2:W4:Y:S04]  /*85d0*/  @P0 LDS.128 R48, [R86] ;  /* 0x0000000056300984 */ /* 0x0005280000000c00 */
[----:B------:R2:W1:Y:S04]  /*85e0*/  @P0 LDS.128 R40, [R2+0x20] ;  /* 0x0000200002280984 */ /* 0x0004680000000c00 */
[----:B------:R2:W1:Y:S04]  /*85f0*/  @P0 LDS.128 R36, [R5+0x10] ;  /* 0x0000100005240984 */ /* 0x0004680000000c00 */
[----:B------:R2:W1:Y:S02]  /*8600*/  @P0 LDS.128 R44, [R0+0x10] ;  /* 0x00001000002c0984 */ /* 0x0004640000000c00 */
.L_x_124:
[----:B------:R-:W-:Y:S05]  /*8610*/  BSYNC B1 ;  /* 0x0000000000017941 */ /* 0x000fea0003800000 */
.L_x_123:
[----:B-12---:R-:W-:Y:S05]  /*8620*/  VIADD R0, R25, 0x10 ;  /* 0x0000001019007836 */ /* 0x006fea0000000000 */
[----:B------:R-:W-:Y:S04]  /*8630*/  SHF.R.U32.HI R0, RZ, 0x15, R0 ;  /* 0x00000015ff007819 */ /* 0x000fe80000011600 */
[----:B------:R-:W-:Y:S11]  /*8640*/  LOP3.LUT P0, RZ, R0, 0x3, R61, 0x48, !PT ;  /* 0x0000000300ff7812 */ /* 0x000ff6000780483d */
[----:B------:R-:W-:Y:S02]  /*8650*/  @!UPT UIADD3 URZ, UPT, UPT, URZ, URZ, URZ ;  /* 0x000000fffffff290 */ /* 0x000fe4000fffe0ff */
[----:B------:R-:W-:Y:S05]  /*8660*/  @!P0 BRA `(.L_x_128) ;  /* 0x0000000000408947 */ /* 0x000fea0003800000 */
[----:B------:R-:W1:Y:S01]  /*8670*/  LDCU.64 UR8, c[0x4][0x70] ;  /* 0x01000e00ff0877ac */ /* 0x000e620008000a00 */
[----:B------:R-:W-:Y:S01]  /*8680*/  MOV R3, 0x0 ;  /* 0x0000000000037802 */ /* 0x000fe20000000f00 */
[----:B------:R-:W-:Y:S02]  /*8690*/  HFMA2 R12, -RZ, RZ, 0, 5.9604644775390625e-08 ;  /* 0x00000001ff0c7431 */ /* 0x000fe400000001ff */
[----:B------:R-:W-:Y:S02]  /*86a0*/  IMAD.MOV.U32 R8, RZ, RZ, 0x192 ;  /* 0x00000192ff087424 */ /* 0x000fe400078e00ff */
[----:B------:R-:W-:Y:S01]  /*86b0*/  IMAD.MOV.U32 R13, RZ, RZ, RZ ;  /* 0x000000ffff0d7224 */ /* 0x000fe200078e00ff */
[----:B------:R-:W2:Y:S01]  /*86c0*/  LDCU.64 UR6, c[0x4][0x78] ;  /* 0x01000f00ff0677ac */ /* 0x000ea20008000a00 */
[----:B------:R-:W3:Y:S01]  /*86d0*/  LDC.64 R2, c[0x4][R3] ;  /* 0x0100000003027b82 */ /* 0x000ee20000000a00 */
[----:B------:R-:W5:Y:S01]  /*86e0*/  LDCU.64 UR4, c[0x4][0x10] ;  /* 0x01000200ff0477ac */ /* 0x000f620008000a00 */
[----:B-1----:R-:W-:Y:S01]  /*86f0*/  MOV R5, UR9 ;  /* 0x0000000900057c02 */ /* 0x002fe20008000f00 */
[----:B------:R-:W-:Y:S01]  /*8700*/  IMAD.U32 R4, RZ, RZ, UR8 ;  /* 0x00000008ff047e24 */ /* 0x000fe2000f8e00ff */
[----:B--2---:R-:W-:Y:S01]  /*8710*/  MOV R7, UR7 ;  /* 0x0000000700077c02 */ /* 0x004fe20008000f00 */
[----:B------:R-:W-:Y:S01]  /*8720*/  IMAD.U32 R6, RZ, RZ, UR6 ;  /* 0x00000006ff067e24 */ /* 0x000fe2000f8e00ff */
[----:B-----5:R-:W-:Y:S01]  /*8730*/  MOV R11, UR5 ;  /* 0x00000005000b7c02 */ /* 0x020fe20008000f00 */
[----:B------:R-:W-:Y:S02]  /*8740*/  IMAD.U32 R10, RZ, RZ, UR4 ;  /* 0x00000004ff0a7e24 */ /* 0x000fe4000f8e00ff */
[----:B------:R-:W-:Y:S07]  /*8750*/  LEPC R20, `(.L_x_128) ;  /* 0x000000001014794e */ /* 0x000fee0000000000 */
[----:B---34-:R-:W-:Y:S05]  /*8760*/  CALL.ABS.NOINC R2 ;  /* 0x0000000002007343 */ /* 0x018fea0003c00000 */
.L_x_128:
[----:B------:R-:W-:Y:S01]  /*8770*/  ISETP.NE.AND P0, PT, R72, RZ, PT ;  /* 0x000000ff4800720c */ /* 0x000fe20003f05270 */
[----:B------:R-:W-:Y:S05]  /*8780*/  WARPSYNC.ALL ;  /* 0x0000000000007948 */ /* 0x000fea0003800000 */
[----:B------:R-:W-:Y:S01]  /*8790*/  R2UR UR4, R25 ;  /* 0x00000000190472ca */ /* 0x000fe200000e0000 */
[----:B------:R-:W-:Y:S01]  /*87a0*/  USHF.L.U32 UR6, UR50, 0xd, URZ ;  /* 0x0000000d32067899 */ /* 0x000fe200080006ff */
[----:B----4-:R-:W-:Y:S01]  /*87b0*/  LOP3.LUT R20, R48, 0xffffe000, RZ, 0xc0, !PT ;  /* 0xffffe00030147812 */ /* 0x010fe200078ec0ff */
[----:B------:R-:W-:Y:S01]  /*87c0*/  BSSY.RECONVERGENT B0, `(.L_x_129) ;  /* 0x0000062000007945 */ /* 0x000fe20003800200 */
[----:B------:R-:W-:Y:S02]  /*87d0*/  LOP3.LUT R21, R49, 0xffffe000, RZ, 0xc0, !PT ;  /* 0xffffe00031157812 */ /* 0x000fe400078ec0ff */
[----:B------:R-:W-:Y:S01]  /*87e0*/  LOP3.LUT R26, R50, 0xffffe000, RZ, 0xc0, !PT ;  /* 0xffffe000321a7812 */ /* 0x000fe200078ec0ff */
[----:B---3--:R-:W-:Y:S01]  /*87f0*/  VIADD R82, R71, UR6 ;  /* 0x0000000647527c36 */ /* 0x008fe20008000000 */
[----:B------:R-:W-:Y:S02]  /*8800*/  LOP3.LUT R32, R51, 0xffffe000, RZ, 0xc0, !PT ;  /* 0xffffe00033207812 */ /* 0x000fe400078ec0ff */
[----:B------:R-:W-:Y:S01]  /*8810*/  LOP3.LUT R33, R36, 0xffffe000, RZ, 0xc0, !PT ;  /* 0xffffe00024217812 */ /* 0x000fe200078ec0ff */
[----:B------:R-:W-:Y:S01]  /*8820*/  IMAD.IADD R79, R79, 0x1, R82 ;  /* 0x000000014f4f7824 */ /* 0x000fe200078e0252 */
[----:B------:R-:W-:Y:S01]  /*8830*/  LOP3.LUT R34, R37, 0xffffe000, RZ, 0xc0, !PT ;  /* 0xffffe00025227812 */ /* 0x000fe200078ec0ff */
[----:B------:R-:W1:Y:S01]  /*8840*/  LDTM.x16 R4, tmem[UR4+0x10] ;  /* 0x00001004000479ee */ /* 0x000e620008240000 */
[----:B------:R-:W-:Y:S01]  /*8850*/  LOP3.LUT R35, R38, 0xffffe000, RZ, 0xc0, !PT ;  /* 0xffffe00026237812 */ /* 0x000fe200078ec0ff */
[----:B------:R-:W-:Y:S01]  /*8860*/  NOP ;  /* 0x0000000000007918 */ /* 0x000fe20000000000 */
[----:B------:R-:W-:Y:S02]  /*8870*/  IADD3 R78, PT, PT, R78, 0x160, RZ ;  /* 0x000001604e4e7810 */ /* 0x000fe40007ffe0ff */
[----:B------:R-:W-:Y:S02]  /*8880*/  LOP3.LUT R36, R39, 0xffffe000, RZ, 0xc0, !PT ;  /* 0xffffe00027247812 */ /* 0x000fe400078ec0ff */
[----:B------:R-:W-:Y:S02]  /*8890*/  IADD3 R81, PT, PT, R80, R82, RZ ;  /* 0x0000005250517210 */ /* 0x000fe40007ffe0ff */
[----:B------:R-:W-:Y:S02]  /*88a0*/  LOP3.LUT R80, R78, 0xfefffff8, RZ, 0xc0, !PT ;  /* 0xfefffff84e507812 */ /* 0x000fe400078ec0ff */
[----:B------:R-:W-:Y:S01]  /*88b0*/  LOP3.LUT R37, R40, 0xffffe000, RZ, 0xc0, !PT ;  /* 0xffffe00028257812 */ /* 0x000fe200078ec0ff */
[----:B------:R-:W-:Y:S01]  /*88c0*/  IMAD.IADD R78, R70, 0x1, R81 ;  /* 0x00000001464e7824 */ /* 0x000fe200078e0251 */
[----:B------:R-:W-:Y:S01]  /*88d0*/  LOP3.LUT R38, R41, 0xffffe000, RZ, 0xc0, !PT ;  /* 0xffffe00029267812 */ /* 0x000fe200078ec0ff */
[----:B-1----:R1:W-:Y:S01]  /*88e0*/  SYNCS.ARRIVE.TRANS64.RED.A1T0 RZ, [R80+URZ], RZ ;  /* 0x000000ff50ff79a7 */ /* 0x0023e200081004ff */
[----:B------:R-:W-:Y:S02]  /*88f0*/  LOP3.LUT R39, R42, 0xffffe000, RZ, 0xc0, !PT ;  /* 0xffffe0002a277812 */ /* 0x000fe400078ec0ff */
[----:B------:R-:W-:Y:S02]  /*8900*/  LOP3.LUT R40, R43, 0xffffe000, RZ, 0xc0, !PT ;  /* 0xffffe0002b287812 */ /* 0x000fe400078ec0ff */
[----:B------:R-:W-:Y:S02]  /*8910*/  LOP3.LUT R41, R44, 0xffffe000, RZ, 0xc0, !PT ;  /* 0xffffe0002c297812 */ /* 0x000fe400078ec0ff */
[----:B------:R-:W-:Y:S02]  /*8920*/  LOP3.LUT R42, R45, 0xffffe000, RZ, 0xc0, !PT ;  /* 0xffffe0002d2a7812 */ /* 0x000fe400078ec0ff */
[----:B------:R-:W-:Y:S01]  /*8930*/  LOP3.LUT R43, R46, 0xffffe000, RZ, 0xc0, !PT ;  /* 0xffffe0002e2b7812 */ /* 0x000fe200078ec0ff */
[C---:B------:R-:W-:Y:S01]  /*8940*/  FMUL R0, R24.reuse, R4 ;  /* 0x0000000418007220 */ /* 0x040fe20000400000 */
[C---:B------:R-:W-:Y:S01]  /*8950*/  FMUL R2, R24.reuse, R5 ;  /* 0x0000000518027220 */ /* 0x040fe20000400000 */
[C---:B------:R-:W-:Y:S01]  /*8960*/  FMUL R3, R24.reuse, R6 ;  /* 0x0000000618037220 */ /* 0x040fe20000400000 */
[C---:B------:R-:W-:Y:S01]  /*8970*/  FMUL R7, R24.reuse, R7 ;  /* 0x0000000718077220 */ /* 0x040fe20000400000 */
[C---:B------:R-:W-:Y:S01]  /*8980*/  FFMA R28, R27.reuse, R20, R0 ;  /* 0x000000141b1c7223 */ /* 0x040fe20000000000 */
[C---:B------:R-:W-:Y:S01]  /*8990*/  FFMA R29, R27.reuse, R21, R2 ;  /* 0x000000151b1d7223 */ /* 0x040fe20000000002 */
[C---:B------:R-:W-:Y:S01]  /*89a0*/  FFMA R30, R27.reuse, R26, R3 ;  /* 0x0000001a1b1e7223 */ /* 0x040fe20000000003 */
[C---:B------:R-:W-:Y:S01]  /*89b0*/  FFMA R31, R27.reuse, R32, R7 ;  /* 0x000000201b1f7223 */ /* 0x040fe20000000007 */
[C---:B------:R-:W-:Y:S01]  /*89c0*/  FMUL R4, R24.reuse, R8 ;  /* 0x0000000818047220 */ /* 0x040fe20000400000 */
[C---:B------:R-:W-:Y:S01]  /*89d0*/  FMUL R5, R24.reuse, R9 ;  /* 0x0000000918057220 */ /* 0x040fe20000400000 */
[C---:B------:R-:W-:Y:S01]  /*89e0*/  FMUL R6, R24.reuse, R10 ;  /* 0x0000000a18067220 */ /* 0x040fe20000400000 */
[C---:B------:R-:W-:Y:S01]  /*89f0*/  FMUL R11, R24.reuse, R11 ;  /* 0x0000000b180b7220 */ /* 0x040fe20000400000 */
[----:B------:R-:W-:Y:S01]  /*8a00*/  F2FP.TF32.F32.PACK_B R28, R28 ;  /* 0x0000001cff1c723e */ /* 0x000fe200024050ff */
[C---:B------:R-:W-:Y:S01]  /*8a10*/  FFMA R4, R27.reuse, R33, R4 ;  /* 0x000000211b047223 */ /* 0x040fe20000000004 */
[----:B------:R-:W-:Y:S01]  /*8a20*/  F2FP.TF32.F32.PACK_B R29, R29 ;  /* 0x0000001dff1d723e */ /* 0x000fe200024050ff */
[C---:B------:R-:W-:Y:S01]  /*8a30*/  FFMA R5, R27.reuse, R34, R5 ;  /* 0x000000221b057223 */ /* 0x040fe20000000005 */
[----:B------:R-:W-:Y:S01]  /*8a40*/  F2FP.TF32.F32.PACK_B R30, R30 ;  /* 0x0000001eff1e723e */ /* 0x000fe200024050ff */
[C---:B------:R-:W-:Y:S01]  /*8a50*/  FFMA R6, R27.reuse, R35, R6 ;  /* 0x000000231b067223 */ /* 0x040fe20000000006 */
[----:B------:R-:W-:Y:S01]  /*8a60*/  F2FP.TF32.F32.PACK_B R31, R31 ;  /* 0x0000001fff1f723e */ /* 0x000fe200024050ff */
[C---:B------:R-:W-:Y:S01]  /*8a70*/  FFMA R7, R27.reuse, R36, R11 ;  /* 0x000000241b077223 */ /* 0x040fe2000000000b */
[C---:B------:R-:W-:Y:S01]  /*8a80*/  FMUL R8, R24.reuse, R12 ;  /* 0x0000000c18087220 */ /* 0x040fe20000400000 */
[----:B------:R-:W-:Y:S01]  /*8a90*/  F2FP.TF32.F32.PACK_B R4, R4 ;  /* 0x00000004ff04723e */ /* 0x000fe200024050ff */
[C---:B------:R-:W-:Y:S01]  /*8aa0*/  FMUL R9, R24.reuse, R13 ;  /* 0x0000000d18097220 */ /* 0x040fe20000400000 */
[----:B------:R1:W-:Y:S01]  /*8ab0*/  STS.128 [R71+UR6], R28 ;  /* 0x0000001c47007988 */ /* 0x0003e20008000c06 */
        /* <DEDUP_REMOVED lines=8> */
[----:B------:R-:W-:Y:S01]  /*8b40*/  FFMA R11, R27, R40, R15 ;  /* 0x000000281b0b7223 */ /* 0x000fe2000000000f */
[C---:B------:R-:W-:Y:S01]  /*8b50*/  FMUL R12, R24.reuse, R16 ;  /* 0x00000010180c7220 */ /* 0x040fe20000400000 */
[----:B------:R-:W-:Y:S01]  /*8b60*/  F2FP.TF32.F32.PACK_B R8, R8 ;  /* 0x00000008ff08723e */ /* 0x000fe200024050ff */
[----:B------:R1:W-:Y:S01]  /*8b70*/  STS.128 [R81+0x10], R4 ;  /* 0x0000100451007388 */ /* 0x0003e20000000c00 */
[C---:B------:R-:W-:Y:S01]  /*8b80*/  FMUL R13, R24.reuse, R17 ;  /* 0x00000011180d7220 */ /* 0x040fe20000400000 */
[----:B------:R-:W-:Y:S01]  /*8b90*/  LOP3.LUT R44, R47, 0xffffe000, RZ, 0xc0, !PT ;  /* 0xffffe0002f2c7812 */ /* 0x000fe200078ec0ff */
[C---:B------:R-:W-:Y:S01]  /*8ba0*/  FMUL R14, R24.reuse, R18 ;  /* 0x00000012180e7220 */ /* 0x040fe20000400000 */
[----:B------:R-:W-:Y:S01]  /*8bb0*/  FMUL R19, R24, R19 ;  /* 0x0000001318137220 */ /* 0x000fe20000400000 */
[----:B------:R-:W-:Y:S01]  /*8bc0*/  F2FP.TF32.F32.PACK_B R9, R9 ;  /* 0x00000009ff09723e */ /* 0x000fe200024050ff */
[C---:B------:R-:W-:Y:S01]  /*8bd0*/  FFMA R12, R27.reuse, R41, R12 ;  /* 0x000000291b0c7223 */ /* 0x040fe2000000000c */
[----:B------:R-:W-:Y:S01]  /*8be0*/  F2FP.TF32.F32.PACK_B R10, R10 ;  /* 0x0000000aff0a723e */ /* 0x000fe200024050ff */
[C---:B------:R-:W-:Y:S01]  /*8bf0*/  FFMA R13, R27.reuse, R42, R13 ;  /* 0x0000002a1b0d7223 */ /* 0x040fe2000000000d */
[----:B------:R-:W-:Y:S01]  /*8c00*/  F2FP.TF32.F32.PACK_B R11, R11 ;  /* 0x0000000bff0b723e */ /* 0x000fe200024050ff */
[C---:B------:R-:W-:Y:S01]  /*8c10*/  FFMA R14, R27.reuse, R43, R14 ;  /* 0x0000002b1b0e7223 */ /* 0x040fe2000000000e */
[----:B------:R-:W-:Y:S01]  /*8c20*/  FFMA R15, R27, R44, R19 ;  /* 0x0000002c1b0f7223 */ /* 0x000fe20000000013 */
[----:B------:R-:W-:Y:S02]  /*8c30*/  F2FP.TF32.F32.PACK_B R12, R12 ;  /* 0x0000000cff0c723e */ /* 0x000fe400024050ff */
[----:B------:R1:W-:Y:S01]  /*8c40*/  STS.128 [R79+0x20], R8 ;  /* 0x000020084f007388 */ /* 0x0003e20000000c00 */
[----:B------:R-:W-:Y:S02]  /*8c50*/  F2FP.TF32.F32.PACK_B R13, R13 ;  /* 0x0000000dff0d723e */ /* 0x000fe400024050ff */
        /* <DEDUP_REMOVED lines=12> */
[----:B------:R-:W-:Y:S02]  /*8d20*/  UIADD3 UR7, UPT, UPT, UR52, UR6, URZ ;  /* 0x0000000634077290 */ /* 0x000fe4000fffe0ff */
[----:B------:R-:W-:Y:S02]  /*8d30*/  UIADD3 UR41, UPT, UPT, UR51, 0x10, URZ ;  /* 0x0000001033297890 */ /* 0x000fe4000fffe0ff */
[----:B------:R-:W-:Y:S02]  /*8d40*/  UIADD3 UR40, UPT, UPT, UR7, 0x200, URZ ;  /* 0x0000020007287890 */ /* 0x000fe4000fffe0ff */
[----:B------:R-:W-:Y:S02]  /*8d50*/  UIADD3 UR7, UPT, UPT, UR7, 0x1200, URZ ;  /* 0x0000120007077890 */ /* 0x000fe4000fffe0ff */
[----:B--2---:R-:W-:Y:S02]  /*8d60*/  UIADD3 UR4, UP0, UPT, UR8, 0x680, URZ ;  /* 0x0000068008047890 */ /* 0x004fe4000ff1e0ff */
[----:B------:R-:W-:Y:S02]  /*8d70*/  UIADD3 UR8, UPT, UPT, UR51, 0x30, URZ ;  /* 0x0000003033087890 */ /* 0x000fe4000fffe0ff */
[----:B------:R-:W-:Y:S09]  /*8d80*/  UIADD3.X UR5, UPT, UPT, URZ, UR9, URZ, UP0, !UPT ;  /* 0x00000009ff057290 */ /* 0x000ff200087fe4ff */
[----:B------:R2:W-:Y:S02]  /*8d90*/  UTMASTG.4D [UR40], [UR4] ;  /* 0x00000028040073b5 */ /* 0x0005e40008018000 */
[----:B--2---:R-:W-:Y:S01]  /*8da0*/  UMOV UR40, UR7 ;  /* 0x0000000700287c82 */ /* 0x004fe20008000000 */
[----:B------:R-:W-:Y:S02]  /*8db0*/  UMOV UR41, UR8 ;  /* 0x0000000800297c82 */ /* 0x000fe40008000000 */
[----:B------:R2:W-:Y:S02]  /*8dc0*/  UTMASTG.4D [UR40], [UR4] ;  /* 0x00000028040073b5 */ /* 0x0005e40008018000 */
[----:B--2---:R0:W-:Y:S02]  /*8dd0*/  UTMACMDFLUSH ;  /* 0x00000000000079b7 */ /* 0x0041e40000000000 */
.L_x_130:
[----:B------:R-:W-:Y:S05]  /*8de0*/  BSYNC.RECONVERGENT B0 ;  /* 0x0000000000007941 */ /* 0x000fea0003800200 */
.L_x_129:
[----:B------:R-:W-:Y:S01]  /*8df0*/  UIADD3 UR4, UPT, UPT, UR50, 0x1, URZ ;  /* 0x0000000132047890 */ /* 0x000fe2000fffe0ff */
[----:B------:R-:W-:Y:S03]  /*8e00*/  BSSY.RECONVERGENT B0, `(.L_x_131) ;  /* 0x0000008000007945 */ /* 0x000fe60003800200 */
[----:B------:R-:W-:Y:S04]  /*8e10*/  UISETP.NE.AND UP0, UPT, UR4, 0x3, UPT ;  /* 0x000000030400788c */ /* 0x000fe8000bf05270 */
[----:B------:R-:W-:Y:S02]  /*8e20*/  UISETP.EQ.XOR UP1, UPT, UR49, 0x3, !UP0 ;  /* 0x000000033100788c */ /* 0x000fe4000c722a70 */
[----:B------:R-:W-:Y:S02]  /*8e30*/  USEL UR53, UR4, URZ, UP0 ;  /* 0x000000ff04357287 */ /* 0x000fe40008000000 */
[----:B------:R-:W-:Y:S04]  /*8e40*/  USEL UR5, URZ, 0x1, !UP1 ;  /* 0x00000001ff057887 */ /* 0x000fe8000c800000 */
[----:B------:R-:W-:Y:S01]  /*8e50*/  ULOP3.LUT UR57, UR57, UR5, URZ, 0x3c, !UPT ;  /* 0x0000000539397292 */ /* 0x000fe2000f8e3cff */
[----:B------:R-:W-:Y:S11]  /*8e60*/  @P0 BRA `(.L_x_132) ;  /* 0x0000000000040947 */ /* 0x000ff60003800000 */
[----:B------:R-:W-:Y:S04]  /*8e70*/  DEPBAR.LE SB0, 0x1 ;  /* 0x000080400000791a */ /* 0x000fe80000000000 */
.L_x_132:
[----:B------:R-:W-:Y:S05]  /*8e80*/  BSYNC.RECONVERGENT B0 ;  /* 0x0000000000007941 */ /* 0x000fea0003800200 */
.L_x_131:
[----:B------:R-:W-:Y:S01]  /*8e90*/  BAR.SYNC.DEFER_BLOCKING 0x1, 0x80 ;  /* 0x0042000000007b1d */ /* 0x000fe20000010000 */
[----:B------:R-:W-:Y:S01]  /*8ea0*/  UISETP.NE.AND UP0, UPT, UR56, -0x2, UPT ;  /* 0xfffffffe3800788c */ /* 0x000fe2000bf05270 */
[----:B------:R-:W-:Y:S08]  /*8eb0*/  IADD3 R0, PT, PT, R22, 0x1, RZ ;  /* 0x0000000116007810 */ /* 0x000ff00007ffe0ff */
[----:B------:R-:W-:Y:S05]  /*8ec0*/  BRA.U !UP0, `(.L_x_133) ;  /* 0x00000001082c7547 */ /* 0x000fea000b800000 */
[----:B------:R-:W2:Y:S01]  /*8ed0*/  S2R R2, SR_CgaCtaId ;  /* 0x0000000000027919 */ /* 0x000ea20000008800 */
[----:B------:R-:W-:Y:S01]  /*8ee0*/  ISETP.NE.AND P0, PT, R77, RZ, PT ;  /* 0x000000ff4d00720c */ /* 0x000fe20003f05270 */
[----:B------:R-:W-:Y:S01]  /*8ef0*/  IMAD.U32 R3, RZ, RZ, UR54 ;  /* 0x00000036ff037e24 */ /* 0x000fe2000f8e00ff */
[----:B------:R-:W-:Y:S02]  /*8f00*/  UIADD3 UR4, UPT, UPT, UR54, 0x1, URZ ;  /* 0x0000000136047890 */ /* 0x000fe4000fffe0ff */
[----:B------:R-:W-:Y:S02]  /*8f10*/  ISETP.NE.U32.OR P0, PT, R76, 0x1, !P0 ;  /* 0x000000014c00780c */ /* 0x000fe40004705470 */
[----:B------:R-:W-:Y:S04]  /*8f20*/  UISETP.NE.AND UP0, UPT, UR4, 0x3, UPT ;  /* 0x000000030400788c */ /* 0x000fe8000bf05270 */
[----:B------:R-:W-:Y:S07]  /*8f30*/  USEL UR54, UR4, URZ, UP0 ;  /* 0x000000ff04367287 */ /* 0x000fee0008000000 */
[----:B------:R-:W-:Y:S05]  /*8f40*/  @P0 LEA R3, R3, UR52, 0x3 ;  /* 0x0000003403030c11 */ /* 0x000fea000f8e18ff */
[----:B------:R-:W-:Y:S05]  /*8f50*/  @P0 VIADD R3, R3, 0x118 ;  /* 0x0000011803030836 */ /* 0x000fea0000000000 */
[----:B--2---:R-:W-:Y:S04]  /*8f60*/  @P0 PRMT R2, R2, 0x654, R3 ;  /* 0x0000065402020816 */ /* 0x004fe80000000003 */
[----:B------:R2:W-:Y:S03]  /*8f70*/  @P0 SYNCS.ARRIVE.TRANS64.RED.A1T0 RZ, [R2+URZ], RZ ;  /* 0x000000ff02ff09a7 */ /* 0x0005e600081004ff */
.L_x_133:
[----:B------:R-:W-:Y:S01]  /*8f80*/  R2UR UR5, R63 ;  /* 0x000000003f0572ca */ /* 0x000fe200000e0000 */
[----:B------:R-:W-:Y:S01]  /*8f90*/  UIADD3 UR56, UPT, UPT, UR56, 0x2, URZ ;  /* 0x0000000238387890 */ /* 0x000fe2000fffe0ff */
[----:B------:R-:W-:Y:S02]  /*8fa0*/  R2UR UR4, R64 ;  /* 0x00000000400472ca */ /* 0x000fe400000e0000 */
[----:B------:R-:W-:Y:S02]  /*8fb0*/  LOP3.LUT P0, RZ, R58, 0x1, RZ, 0xc0, !PT ;  /* 0x000000013aff7812 */ /* 0x000fe4000780c0ff */
[----:B------:R-:W-:Y:S02]  /*8fc0*/  R2UR UR49, R74 ;  /* 0x000000004a3172ca */ /* 0x000fe400000e0000 */
[----:B------:R-:W-:Y:S02]  /*8fd0*/  ISETP.NE.AND P1, PT, R0, 0x2, PT ;  /* 0x000000020000780c */ /* 0x000fe40003f25270 */
[----:B------:R-:W-:Y:S02]  /*8fe0*/  LOP3.LUT R68, R68, 0x1, RZ, 0x3c, !PT ;  /* 0x0000000144447812 */ /* 0x000fe400078e3cff */
[----:B--2---:R-:W-:Y:S01]  /*8ff0*/  SEL R2, RZ, 0x1, P1 ;  /* 0x00000001ff027807 */ /* 0x004fe20000800000 */
[----:B------:R-:W-:Y:S01]  /*9000*/  UIADD3 UR19, UPT, UPT, UR36, UR5, URZ ;  /* 0x0000000524137290 */ /* 0x000fe2000fffe0ff */
[----:B------:R-:W-:Y:S01]  /*9010*/  SEL R22, R0, RZ, P1 ;  /* 0x000000ff00167207 */ /* 0x000fe20000800000 */
[----:B------:R-:W-:Y:S01]  /*9020*/  UIADD3 UR21, UPT, UPT, UR37, UR4, URZ ;  /* 0x0000000425157290 */ /* 0x000fe2000fffe0ff */
[----:B------:R-:W-:Y:S01]  /*9030*/  LOP3.LUT R69, R69, R2, RZ, 0x3c, !PT ;  /* 0x0000000245457212 */ /* 0x000fe200078e3cff */
[----:B------:R-:W-:Y:S10]  /*9040*/  @P0 BRA `(.L_x_134) ;  /* 0xffffffd800000947 */ /* 0x000ff4000383ffff */
[----:B------:R-:W-:-:S13]  /*9050*/  R2UR UR4, R65 ;  /* 0x00000000410472ca */ /* 0x000fda00000e0000 */
[----:B------:R-:W-:-:S09]  /*9060*/  UISETP.NE.AND UP0, UPT, UR4, URZ, UPT ;  /* 0x000000ff0400728c */ /* 0x000fd2000bf05270 */
[----:B------:R-:W-:Y:S05]  /*9070*/  BRA.U !UP0, `(.L_x_135) ;  /* 0x0000000108487547 */ /* 0x000fea000b800000 */
[----:B------:R-:W2:Y:S02]  /*9080*/  LDCU.64 UR4, c[0x0][0x890] ;  /* 0x00011200ff0477ac */ /* 0x000ea40008000a00 */
[----:B--2---:R-:W-:-:S04]  /*9090*/  UISETP.NE.U32.AND UP0, UPT, UR4, URZ, UPT ;  /* 0x000000ff0400728c */ /* 0x004fc8000bf05070 */
[----:B------:R-:W-:-:S09]  /*90a0*/  UISETP.NE.AND.EX UP0, UPT, UR5, URZ, UPT, UP0 ;  /* 0x000000ff0500728c */ /* 0x000fd2000bf05300 */
[----:B------:R-:W-:Y:S05]  /*90b0*/  BRA.U UP0, `(.L_x_136) ;  /* 0x00000001000c7547 */ /* 0x000fea000b800000 */
[----:B------:R-:W-:-:S13]  /*90c0*/  FSETP.NEU.AND P0, PT, R27, RZ, PT ;  /* 0x000000ff1b00720b */ /* 0x000fda0003f0d000 */
[----:B------:R-:W-:Y:S05]  /*90d0*/  @!P0 EXIT ;  /* 0x000000000000894d */ /* 0x000fea0003800000 */
[----:B------:R-:W-:Y:S05]  /*90e0*/  BRA `(.L_x_135) ;  /* 0x00000000002c7947 */ /* 0x000fea0003800000 */
.L_x_136:
[----:B------:R-:W-:Y:S01]  /*90f0*/  ISETP.NE.AND P0, PT, R75, RZ, PT ;  /* 0x000000ff4b00720c */ /* 0x000fe20003f05270 */
[----:B------:R-:W-:-:S12]  /*9100*/  BSSY.RECONVERGENT B0, `(.L_x_135) ;  /* 0x0000009000007945 */ /* 0x000fd80003800200 */
[----:B------:R-:W-:Y:S05]  /*9110*/  @P0 BRA `(.L_x_137) ;  /* 0x0000000000140947 */ /* 0x000fea0003800000 */
[----:B------:R-:W2:Y:S02]  /*9120*/  LDCU.64 UR4, c[0x0][0x888] ;  /* 0x00011100ff0477ac */ /* 0x000ea40008000a00 */
[----:B--2---:R-:W-:-:S04]  /*9130*/  ISETP.NE.U32.AND P0, PT, RZ, UR4, PT ;  /* 0x00000004ff007c0c */ /* 0x004fc8000bf05070 */
[----:B------:R-:W-:-:S13]  /*9140*/  ISETP.NE.AND.EX P0, PT, RZ, UR5, PT, P0 ;  /* 0x00000005ff007c0c */ /* 0x000fda000bf05300 */
[----:B------:R-:W-:Y:S05]  /*9150*/  @!P0 EXIT ;  /* 0x000000000000894d */ /* 0x000fea0003800000 */
[----:B------:R-:W-:Y:S05]  /*9160*/  BRA `(.L_x_138) ;  /* 0x0000000000087947 */ /* 0x000fea0003800000 */
.L_x_137:
[----:B------:R-:W-:-:S13]  /*9170*/  FSETP.NEU.AND P0, PT, R27, RZ, PT ;  /* 0x000000ff1b00720b */ /* 0x000fda0003f0d000 */
[----:B------:R-:W-:Y:S05]  /*9180*/  @!P0 EXIT ;  /* 0x000000000000894d */ /* 0x000fea0003800000 */
.L_x_138:
[----:B------:R-:W-:Y:S05]  /*9190*/  BSYNC.RECONVERGENT B0 ;  /* 0x0000000000007941 */ /* 0x000fea0003800200 */
.L_x_135:
[----:B------:R-:W2:Y:S01]  /*91a0*/  S2UR UR5, SR_CgaCtaId ;  /* 0x00000000000579c3 */ /* 0x000ea20000008800 */
[----:B------:R-:W-:Y:S01]  /*91b0*/  ULEA UR4, UR54, UR52, 0x3 ;  /* 0x0000003436047291 */ /* 0x000fe2000f8e18ff */
[----:B------:R-:W-:-:S04]  /*91c0*/  DEPBAR.LE SB0, 0x0 ;  /* 0x000080000000791a */ /* 0x000fc80000000000 */
[----:B------:R-:W-:-:S04]  /*91d0*/  UIADD3 UR4, UPT, UPT, UR4, 0x118, URZ ;  /* 0x0000011804047890 */ /* 0x000fc8000fffe0ff */
[----:B--2---:R-:W-:-:S09]  /*91e0*/  UPRMT UR4, UR5, 0x654, UR4 ;  /* 0x0000065405047896 */ /* 0x004fd20008000004 */
[----:B------:R-:W-:Y:S01]  /*91f0*/  SYNCS.ARRIVE.TRANS64.RED.A1T0 RZ, [UR4], RZ ;  /* 0x000000ffffff79a7 */ /* 0x000fe20008100404 */
[----:B------:R-:W-:Y:S05]  /*9200*/  EXIT ;  /* 0x000000000000794d */ /* 0x000fea0003800000 */
.L_x_25:
[----:B------:R-:W-:Y:S07]  /*9210*/  MOV R0, UR11 ;  /* 0x0000000b00007c02 */ /* 0x000fee0008000f00 */
.L_x_139:
[----:B-1----:R1:W3:Y:S02]  /*9220*/  SYNCS.PHASECHK.TRANS64.TRYWAIT P0, [R0+URZ+0x80], R5 ;  /* 0x00008005000075a7 */ /* 0x0022e400080011ff */
[----:B---3--:R-:W-:Y:S05]  /*9230*/  @!P0 NANOSLEEP.SYNCS 0x989680 ;  /* 0x009896800000895d */ /* 0x008fea0003900000 */
[----:B------:R-:W3:Y:S02]  /*9240*/  @!P0 SYNCS.PHASECHK.TRANS64 P0, [R0+URZ+0x80], R5 ;  /* 0x00008005000085a7 */ /* 0x000ee400080010ff */
[----:B---3--:R-:W-:Y:S05]  /*9250*/  @!P0 BRA `(.L_x_139) ;  /* 0xfffffffc00f08947 */ /* 0x008fea000383ffff */
[----:B------:R-:W-:Y:S05]  /*9260*/  BRA `(.L_x_24) ;  /* 0xffffff8c005c7947 */ /* 0x000fea000383ffff */
.L_x_32:
[----:B------:R-:W-:Y:S07]  /*9270*/  MOV R0, UR21 ;  /* 0x0000001500007c02 */ /* 0x000fee0008000f00 */
.L_x_140:
[----:B-1----:R1:W3:Y:S02]  /*9280*/  SYNCS.PHASECHK.TRANS64.TRYWAIT P0, [R0+URZ+0x80], R5 ;  /* 0x00008005000075a7 */ /* 0x0022e400080011ff */
[----:B---3--:R-:W-:Y:S05]  /*9290*/  @!P0 NANOSLEEP.SYNCS 0x989680 ;  /* 0x009896800000895d */ /* 0x008fea0003900000 */
[----:B------:R-:W3:Y:S02]  /*92a0*/  @!P0 SYNCS.PHASECHK.TRANS64 P0, [R0+URZ+0x80], R5 ;  /* 0x00008005000085a7 */ /* 0x000ee400080010ff */
[----:B---3--:R-:W-:Y:S05]  /*92b0*/  @!P0 BRA `(.L_x_140) ;  /* 0xfffffffc00f08947 */ /* 0x008fea000383ffff */
[----:B------:R-:W-:Y:S05]  /*92c0*/  BRA `(.L_x_31) ;  /* 0xffffff90009c7947 */ /* 0x000fea000383ffff */
.L_x_37:
[----:B-1----:R-:W-:-:S07]  /*92d0*/  MOV R0, UR27 ;  /* 0x0000001b00007c02 */ /* 0x002fce0008000f00 */
.L_x_141:
[----:B-1----:R1:W2:Y:S02]  /*92e0*/  SYNCS.PHASECHK.TRANS64.TRYWAIT P0, [R0+URZ+0x140], R3 ;  /* 0x00014003000075a7 */ /* 0x0022a400080011ff */
[----:B--2---:R-:W-:Y:S05]  /*92f0*/  @!P0 NANOSLEEP.SYNCS 0x989680 ;  /* 0x009896800000895d */ /* 0x004fea0003900000 */
[----:B------:R-:W2:Y:S02]  /*9300*/  @!P0 SYNCS.PHASECHK.TRANS64 P0, [R0+URZ+0x140], R3 ;  /* 0x00014003000085a7 */ /* 0x000ea400080010ff */
[----:B--2---:R-:W-:Y:S05]  /*9310*/  @!P0 BRA `(.L_x_141) ;  /* 0xfffffffc00f08947 */ /* 0x004fea000383ffff */
[----:B------:R-:W-:Y:S05]  /*9320*/  BRA `(.L_x_142) ;  /* 0xffffff94007c7947 */ /* 0x000fea000383ffff */
.L_x_41:
[----:B------:R-:W-:-:S07]  /*9330*/  MOV R0, UR4 ;  /* 0x0000000400007c02 */ /* 0x000fce0008000f00 */
.L_x_143:
[----:B-1----:R1:W2:Y:S02]  /*9340*/  SYNCS.PHASECHK.TRANS64.TRYWAIT P0, [R0+URZ], R3 ;  /* 0x00000003000075a7 */ /* 0x0022a400080011ff */
[----:B--2---:R-:W-:Y:S05]  /*9350*/  @!P0 NANOSLEEP.SYNCS 0x989680 ;  /* 0x009896800000895d */ /* 0x004fea0003900000 */
[----:B------:R-:W2:Y:S02]  /*9360*/  @!P0 SYNCS.PHASECHK.TRANS64 P0, [R0+URZ], R3 ;  /* 0x00000003000085a7 */ /* 0x000ea400080010ff */
[----:B--2---:R-:W-:Y:S05]  /*9370*/  @!P0 BRA `(.L_x_143) ;  /* 0xfffffffc00f08947 */ /* 0x004fea000383ffff */
[----:B------:R-:W-:Y:S05]  /*9380*/  BRA `(.L_x_144) ;  /* 0xffffff9c00107947 */ /* 0x000fea000383ffff */
.L_x_42:
[----:B------:R-:W-:-:S07]  /*9390*/  MOV R0, UR5 ;  /* 0x0000000500007c02 */ /* 0x000fce0008000f00 */
.L_x_145:
[----:B-1----:R1:W2:Y:S02]  /*93a0*/  SYNCS.PHASECHK.TRANS64.TRYWAIT P0, [R0+URZ], R3 ;  /* 0x00000003000075a7 */ /* 0x0022a400080011ff */
[----:B--2---:R-:W-:Y:S05]  /*93b0*/  @!P0 NANOSLEEP.SYNCS 0x989680 ;  /* 0x009896800000895d */ /* 0x004fea0003900000 */
[----:B------:R-:W2:Y:S02]  /*93c0*/  @!P0 SYNCS.PHASECHK.TRANS64 P0, [R0+URZ], R3 ;  /* 0x00000003000085a7 */ /* 0x000ea400080010ff */
[----:B--2---:R-:W-:Y:S05]  /*93d0*/  @!P0 BRA `(.L_x_145) ;  /* 0xfffffffc00f08947 */ /* 0x004fea000383ffff */
[----:B------:R-:W-:Y:S05]  /*93e0*/  BRA `(.L_x_146) ;  /* 0xffffff9c00207947 */ /* 0x000fea000383ffff */
.L_x_43:
[----:B------:R-:W-:-:S07]  /*93f0*/  MOV R0, UR5 ;  /* 0x0000000500007c02 */ /* 0x000fce0008000f00 */
.L_x_147:
[----:B-1----:R1:W2:Y:S02]  /*9400*/  SYNCS.PHASECHK.TRANS64.TRYWAIT P0, [R0+URZ], R3 ;  /* 0x00000003000075a7 */ /* 0x0022a400080011ff */
[----:B--2---:R-:W-:Y:S05]  /*9410*/  @!P0 NANOSLEEP.SYNCS 0x989680 ;  /* 0x009896800000895d */ /* 0x004fea0003900000 */
[----:B------:R-:W2:Y:S02]  /*9420*/  @!P0 SYNCS.PHASECHK.TRANS64 P0, [R0+URZ], R3 ;  /* 0x00000003000085a7 */ /* 0x000ea400080010ff */
[----:B--2---:R-:W-:Y:S05]  /*9430*/  @!P0 BRA `(.L_x_147) ;  /* 0xfffffffc00f08947 */ /* 0x004fea000383ffff */
[----:B------:R-:W-:Y:S05]  /*9440*/  BRA `(.L_x_148) ;  /* 0xffffff9c00307947 */ /* 0x000fea000383ffff */
.L_x_44:
[----:B------:R-:W-:-:S07]  /*9450*/  MOV R0, UR5 ;  /* 0x0000000500007c02 */ /* 0x000fce0008000f00 */
.L_x_149:
[----:B-1----:R1:W2:Y:S02]  /*9460*/  SYNCS.PHASECHK.TRANS64.TRYWAIT P0, [R0+URZ], R3 ;  /* 0x00000003000075a7 */ /* 0x0022a400080011ff */
[----:B--2---:R-:W-:Y:S05]  /*9470*/  @!P0 NANOSLEEP.SYNCS 0x989680 ;  /* 0x009896800000895d */ /* 0x004fea0003900000 */
[----:B------:R-:W2:Y:S02]  /*9480*/  @!P0 SYNCS.PHASECHK.TRANS64 P0, [R0+URZ], R3 ;  /* 0x00000003000085a7 */ /* 0x000ea400080010ff */
[----:B--2---:R-:W-:Y:S05]  /*9490*/  @!P0 BRA `(.L_x_149) ;  /* 0xfffffffc00f08947 */ /* 0x004fea000383ffff */
[----:B------:R-:W-:Y:S05]  /*94a0*/  BRA `(.L_x_150) ;  /* 0xffffff9c00407947 */ /* 0x000fea000383ffff */
.L_x_45:
[----:B------:R-:W-:-:S07]  /*94b0*/  MOV R0, UR5 ;  /* 0x0000000500007c02 */ /* 0x000fce0008000f00 */
.L_x_151:
[----:B-1----:R1:W2:Y:S02]  /*94c0*/  SYNCS.PHASECHK.TRANS64.TRYWAIT P0, [R0+URZ], R3 ;  /* 0x00000003000075a7 */ /* 0x0022a400080011ff */
[----:B--2---:R-:W-:Y:S05]  /*94d0*/  @!P0 NANOSLEEP.SYNCS 0x989680 ;  /* 0x009896800000895d */ /* 0x004fea0003900000 */
[----:B------:R-:W2:Y:S02]  /*94e0*/  @!P0 SYNCS.PHASECHK.TRANS64 P0, [R0+URZ], R3 ;  /* 0x00000003000085a7 */ /* 0x000ea400080010ff */
[----:B--2---:R-:W-:Y:S05]  /*94f0*/  @!P0 BRA `(.L_x_151) ;  /* 0xfffffffc00f08947 */ /* 0x004fea000383ffff */
[----:B------:R-:W-:Y:S05]  /*9500*/  BRA `(.L_x_152) ;  /* 0xffffff9c00507947 */ /* 0x000fea000383ffff */
.L_x_46:
[----:B------:R-:W-:-:S07]  /*9510*/  MOV R0, UR5 ;  /* 0x0000000500007c02 */ /* 0x000fce0008000f00 */
.L_x_153:
[----:B-1----:R1:W2:Y:S02]  /*9520*/  SYNCS.PHASECHK.TRANS64.TRYWAIT P0, [R0+URZ], R3 ;  /* 0x00000003000075a7 */ /* 0x0022a400080011ff */
[----:B--2---:R-:W-:Y:S05]  /*9530*/  @!P0 NANOSLEEP.SYNCS 0x989680 ;  /* 0x009896800000895d */ /* 0x004fea0003900000 */
[----:B------:R-:W2:Y:S02]  /*9540*/  @!P0 SYNCS.PHASECHK.TRANS64 P0, [R0+URZ], R3 ;  /* 0x00000003000085a7 */ /* 0x000ea400080010ff */
[----:B--2---:R-:W-:Y:S05]  /*9550*/  @!P0 BRA `(.L_x_153) ;  /* 0xfffffffc00f08947 */ /* 0x004fea000383ffff */
[----:B------:R-:W-:Y:S05]  /*9560*/  BRA `(.L_x_154) ;  /* 0xffffff9c00607947 */ /* 0x000fea000383ffff */
.L_x_47:
[----:B------:R-:W-:-:S07]  /*9570*/  MOV R0, UR5 ;  /* 0x0000000500007c02 */ /* 0x000fce0008000f00 */
.L_x_155:
[----:B-1----:R1:W2:Y:S02]  /*9580*/  SYNCS.PHASECHK.TRANS64.TRYWAIT P0, [R0+URZ], R3 ;  /* 0x00000003000075a7 */ /* 0x0022a400080011ff */
[----:B--2---:R-:W-:Y:S05]  /*9590*/  @!P0 NANOSLEEP.SYNCS 0x989680 ;  /* 0x009896800000895d */ /* 0x004fea0003900000 */
[----:B------:R-:W2:Y:S02]  /*95a0*/  @!P0 SYNCS.PHASECHK.TRANS64 P0, [R0+URZ], R3 ;  /* 0x00000003000085a7 */ /* 0x000ea400080010ff */
[----:B--2---:R-:W-:Y:S05]  /*95b0*/  @!P0 BRA `(.L_x_155) ;  /* 0xfffffffc00f08947 */ /* 0x004fea000383ffff */
[----:B------:R-:W-:Y:S05]  /*95c0*/  BRA `(.L_x_156) ;  /* 0xffffff9c00707947 */ /* 0x000fea000383ffff */
.L_x_48:
[----:B------:R-:W-:-:S07]  /*95d0*/  MOV R0, UR5 ;  /* 0x0000000500007c02 */ /* 0x000fce0008000f00 */
.L_x_157:
[----:B-1----:R1:W2:Y:S02]  /*95e0*/  SYNCS.PHASECHK.TRANS64.TRYWAIT P0, [R0+URZ], R3 ;  /* 0x00000003000075a7 */ /* 0x0022a400080011ff */
[----:B--2---:R-:W-:Y:S05]  /*95f0*/  @!P0 NANOSLEEP.SYNCS 0x989680 ;  /* 0x009896800000895d */ /* 0x004fea0003900000 */
[----:B------:R-:W2:Y:S02]  /*9600*/  @!P0 SYNCS.PHASECHK.TRANS64 P0, [R0+URZ], R3 ;  /* 0x00000003000085a7 */ /* 0x000ea400080010ff */
[----:B--2---:R-:W-:Y:S05]  /*9610*/  @!P0 BRA `(.L_x_157) ;  /* 0xfffffffc00f08947 */ /* 0x004fea000383ffff */
[----:B------:R-:W-:Y:S05]  /*9620*/  BRA `(.L_x_158) ;  /* 0xffffff9c00807947 */ /* 0x000fea000383ffff */
.L_x_49:
[----:B------:R-:W-:-:S07]  /*9630*/  MOV R0, UR5 ;  /* 0x0000000500007c02 */ /* 0x000fce0008000f00 */
.L_x_159:
[----:B-1----:R1:W2:Y:S02]  /*9640*/  SYNCS.PHASECHK.TRANS64.TRYWAIT P0, [R0+URZ], R3 ;  /* 0x00000003000075a7 */ /* 0x0022a400080011ff */
[----:B--2---:R-:W-:Y:S05]  /*9650*/  @!P0 NANOSLEEP.SYNCS 0x989680 ;  /* 0x009896800000895d */ /* 0x004fea0003900000 */
[----:B------:R-:W2:Y:S02]  /*9660*/  @!P0 SYNCS.PHASECHK.TRANS64 P0, [R0+URZ], R3 ;  /* 0x00000003000085a7 */ /* 0x000ea400080010ff */
[----:B--2---:R-:W-:Y:S05]  /*9670*/  @!P0 BRA `(.L_x_159) ;  /* 0xfffffffc00f08947 */ /* 0x004fea000383ffff */
[----:B------:R-:W-:Y:S05]  /*9680*/  BRA `(.L_x_160) ;  /* 0xffffff9c00907947 */ /* 0x000fea000383ffff */
.L_x_50:
[----:B------:R-:W-:-:S07]  /*9690*/  MOV R0, UR5 ;  /* 0x0000000500007c02 */ /* 0x000fce0008000f00 */
.L_x_161:
[----:B-1----:R1:W2:Y:S02]  /*96a0*/  SYNCS.PHASECHK.TRANS64.TRYWAIT P0, [R0+URZ], R3 ;  /* 0x00000003000075a7 */ /* 0x0022a400080011ff */
[----:B--2---:R-:W-:Y:S05]  /*96b0*/  @!P0 NANOSLEEP.SYNCS 0x989680 ;  /* 0x009896800000895d */ /* 0x004fea0003900000 */
[----:B------:R-:W2:Y:S02]  /*96c0*/  @!P0 SYNCS.PHASECHK.TRANS64 P0, [R0+URZ], R3 ;  /* 0x00000003000085a7 */ /* 0x000ea400080010ff */
[----:B--2---:R-:W-:Y:S05]  /*96d0*/  @!P0 BRA `(.L_x_161) ;  /* 0xfffffffc00f08947 */ /* 0x004fea000383ffff */
[----:B------:R-:W-:Y:S05]  /*96e0*/  BRA `(.L_x_162) ;  /* 0xffffff9c00a07947 */ /* 0x000fea000383ffff */
.L_x_51:
[----:B------:R-:W-:-:S07]  /*96f0*/  MOV R0, UR5 ;  /* 0x0000000500007c02 */ /* 0x000fce0008000f00 */
.L_x_163:
[----:B-1----:R1:W2:Y:S02]  /*9700*/  SYNCS.PHASECHK.TRANS64.TRYWAIT P0, [R0+URZ], R3 ;  /* 0x00000003000075a7 */ /* 0x0022a400080011ff */
[----:B--2---:R-:W-:Y:S05]  /*9710*/  @!P0 NANOSLEEP.SYNCS 0x989680 ;  /* 0x009896800000895d */ /* 0x004fea0003900000 */
[----:B------:R-:W2:Y:S02]  /*9720*/  @!P0 SYNCS.PHASECHK.TRANS64 P0, [R0+URZ], R3 ;  /* 0x00000003000085a7 */ /* 0x000ea400080010ff */
[----:B--2---:R-:W-:Y:S05]  /*9730*/  @!P0 BRA `(.L_x_163) ;  /* 0xfffffffc00f08947 */ /* 0x004fea000383ffff */
[----:B------:R-:W-:Y:S05]  /*9740*/  BRA `(.L_x_164) ;  /* 0xffffff9c00b07947 */ /* 0x000fea000383ffff */
.L_x_52:
[----:B------:R-:W-:-:S07]  /*9750*/  MOV R0, UR5 ;  /* 0x0000000500007c02 */ /* 0x000fce0008000f00 */
.L_x_165:
[----:B-1----:R1:W2:Y:S02]  /*9760*/  SYNCS.PHASECHK.TRANS64.TRYWAIT P0, [R0+URZ], R3 ;  /* 0x00000003000075a7 */ /* 0x0022a400080011ff */
[----:B--2---:R-:W-:Y:S05]  /*9770*/  @!P0 NANOSLEEP.SYNCS 0x989680 ;  /* 0x009896800000895d */ /* 0x004fea0003900000 */
[----:B------:R-:W2:Y:S02]  /*9780*/  @!P0 SYNCS.PHASECHK.TRANS64 P0, [R0+URZ], R3 ;  /* 0x00000003000085a7 */ /* 0x000ea400080010ff */
[----:B--2---:R-:W-:Y:S05]  /*9790*/  @!P0 BRA `(.L_x_165) ;  /* 0xfffffffc00f08947 */ /* 0x004fea000383ffff */
[----:B------:R-:W-:Y:S05]  /*97a0*/  BRA `(.L_x_166) ;  /* 0xffffff9c00c07947 */ /* 0x000fea000383ffff */
.L_x_53:
[----:B------:R-:W-:-:S07]  /*97b0*/  MOV R0, UR5 ;  /* 0x0000000500007c02 */ /* 0x000fce0008000f00 */
.L_x_167:
[----:B-1----:R1:W2:Y:S02]  /*97c0*/  SYNCS.PHASECHK.TRANS64.TRYWAIT P0, [R0+URZ], R3 ;  /* 0x00000003000075a7 */ /* 0x0022a400080011ff */
[----:B--2---:R-:W-:Y:S05]  /*97d0*/  @!P0 NANOSLEEP.SYNCS 0x989680 ;  /* 0x009896800000895d */ /* 0x004fea0003900000 */
[----:B------:R-:W2:Y:S02]  /*97e0*/  @!P0 SYNCS.PHASECHK.TRANS64 P0, [R0+URZ], R3 ;  /* 0x00000003000085a7 */ /* 0x000ea400080010ff */
[----:B--2---:R-:W-:Y:S05]  /*97f0*/  @!P0 BRA `(.L_x_167) ;  /* 0xfffffffc00f08947 */ /* 0x004fea000383ffff */
[----:B------:R-:W-:Y:S05]  /*9800*/  BRA `(.L_x_168) ;  /* 0xffffff9c00d07947 */ /* 0x000fea000383ffff */
.L_x_54:
[----:B------:R-:W-:-:S07]  /*9810*/  MOV R0, UR5 ;  /* 0x0000000500007c02 */ /* 0x000fce0008000f00 */
.L_x_169:
[----:B-1----:R1:W2:Y:S02]  /*9820*/  SYNCS.PHASECHK.TRANS64.TRYWAIT P0, [R0+URZ], R3 ;  /* 0x00000003000075a7 */ /* 0x0022a400080011ff */
[----:B--2---:R-:W-:Y:S05]  /*9830*/  @!P0 NANOSLEEP.SYNCS 0x989680 ;  /* 0x009896800000895d */ /* 0x004fea0003900000 */
[----:B------:R-:W2:Y:S02]  /*9840*/  @!P0 SYNCS.PHASECHK.TRANS64 P0, [R0+URZ], R3 ;  /* 0x00000003000085a7 */ /* 0x000ea400080010ff */
[----:B--2---:R-:W-:Y:S05]  /*9850*/  @!P0 BRA `(.L_x_169) ;  /* 0xfffffffc00f08947 */ /* 0x004fea000383ffff */
[----:B------:R-:W-:Y:S05]  /*9860*/  BRA `(.L_x_170) ;  /* 0xffffff9c00e07947 */ /* 0x000fea000383ffff */
.L_x_55:
[----:B------:R-:W-:-:S07]  /*9870*/  MOV R0, UR5 ;  /* 0x0000000500007c02 */ /* 0x000fce0008000f00 */
.L_x_171:
[----:B-1----:R1:W2:Y:S02]  /*9880*/  SYNCS.PHASECHK.TRANS64.TRYWAIT P0, [R0+URZ], R3 ;  /* 0x00000003000075a7 */ /* 0x0022a400080011ff */
[----:B--2---:R-:W-:Y:S05]  /*9890*/  @!P0 NANOSLEEP.SYNCS 0x989680 ;  /* 0x009896800000895d */ /* 0x004fea0003900000 */
[----:B------:R-:W2:Y:S02]  /*98a0*/  @!P0 SYNCS.PHASECHK.TRANS64 P0, [R0+URZ], R3 ;  /* 0x00000003000085a7 */ /* 0x000ea400080010ff */
[----:B--2---:R-:W-:Y:S05]  /*98b0*/  @!P0 BRA `(.L_x_171) ;  /* 0xfffffffc00f08947 */ /* 0x004fea000383ffff */
[----:B------:R-:W-:Y:S05]  /*98c0*/  BRA `(.L_x_172) ;  /* 0xffffff9c00f07947 */ /* 0x000fea000383ffff */
.L_x_58:
[----:B------:R-:W-:-:S07]  /*98d0*/  MOV R4, UR4 ;  /* 0x0000000400047c02 */ /* 0x000fce0008000f00 */
.L_x_173:
[----:B--2---:R2:W3:Y:S02]  /*98e0*/  SYNCS.PHASECHK.TRANS64.TRYWAIT P1, [R4+URZ+0x148], R7 ;  /* 0x00014807040075a7 */ /* 0x0044e400080211ff */
[----:B---3--:R-:W-:Y:S05]  /*98f0*/  @!P1 NANOSLEEP.SYNCS 0x989680 ;  /* 0x009896800000995d */ /* 0x008fea0003900000 */
[----:B------:R-:W3:Y:S02]  /*9900*/  @!P1 SYNCS.PHASECHK.TRANS64 P1, [R4+URZ+0x148], R7 ;  /* 0x00014807040095a7 */ /* 0x000ee400080210ff */
[----:B---3--:R-:W-:Y:S05]  /*9910*/  @!P1 BRA `(.L_x_173) ;  /* 0xfffffffc00f09947 */ /* 0x008fea000383ffff */
[----:B------:R-:W-:Y:S05]  /*9920*/  BRA `(.L_x_174) ;  /* 0xffffffa000607947 */ /* 0x000fea000383ffff */
.L_x_59:
[----:B--2---:R-:W-:-:S07]  /*9930*/  MOV R4, UR4 ;  /* 0x0000000400047c02 */ /* 0x004fce0008000f00 */
.L_x_175:
[----:B--2---:R2:W3:Y:S02]  /*9940*/  SYNCS.PHASECHK.TRANS64.TRYWAIT P1, [R4+URZ+0x140], R5 ;  /* 0x00014005040075a7 */ /* 0x0044e400080211ff */
[----:B---3--:R-:W-:Y:S05]  /*9950*/  @!P1 NANOSLEEP.SYNCS 0x989680 ;  /* 0x009896800000995d */ /* 0x008fea0003900000 */
[----:B------:R-:W3:Y:S02]  /*9960*/  @!P1 SYNCS.PHASECHK.TRANS64 P1, [R4+URZ+0x140], R5 ;  /* 0x00014005040095a7 */ /* 0x000ee400080210ff */
[----:B---3--:R-:W-:Y:S05]  /*9970*/  @!P1 BRA `(.L_x_175) ;  /* 0xfffffffc00f09947 */ /* 0x008fea000383ffff */
[----:B------:R-:W-:Y:S05]  /*9980*/  BRA `(.L_x_176) ;  /* 0xffffffa000687947 */ /* 0x000fea000383ffff */
.L_x_69:
[----:B--2---:R-:W-:-:S04]  /*9990*/  MOV R5, UR5 ;  /* 0x0000000500057c02 */ /* 0x004fc80008000f00 */
[----:B------:R2:W3:Y:S03]  /*99a0*/  SYNCS.PHASECHK.TRANS64.TRYWAIT P0, [R5+URZ+0x8], R6 ;  /* 0x00000806050075a7 */ /* 0x0004e600080011ff */
[----:B---3--:R-:W-:Y:S05]  /*99b0*/  @!P0 NANOSLEEP.SYNCS 0x989680 ;  /* 0x009896800000895d */ /* 0x008fea0003900000 */
[----:B------:R-:W3:Y:S02]  /*99c0*/  @!P0 SYNCS.PHASECHK.TRANS64 P0, [R5+URZ+0x8], R6 ;  /* 0x00000806050085a7 */ /* 0x000ee400080010ff */
[----:B---3--:R-:W-:Y:S05]  /*99d0*/  @!P0 BRA `(.L_x_69) ;  /* 0xfffffffc00ec8947 */ /* 0x008fea000383ffff */
[----:B------:R-:W-:Y:S05]  /*99e0*/  BRA `(.L_x_68) ;  /* 0xffffffa400347947 */ /* 0x000fea000383ffff */
.L_x_71:
[----:B------:R-:W-:Y:S01]  /*99f0*/  BSSY B0, `(.L_x_177) ;  /* 0x0000006000007945 */ /* 0x000fe20003800000 */
[----:B------:R-:W-:-:S07]  /*9a00*/  MOV R15, 0xffffffff ;  /* 0xffffffff000f7802 */ /* 0x000fce0000000f00 */
[----:B-12--5:R-:W-:Y:S05]  /*9a10*/  WARPSYNC.COLLECTIVE R15, `(.L_x_178) ;  /* 0x000000000f0c7348 */ /* 0x026fea0003c00000 */
[----:B------:R-:W-:Y:S02]  /*9a20*/  ELECT P6, UR79, PT ;  /* 0x00000000004f782f */ /* 0x000fe400038c0000 */
[----:B------:R-:W-:Y:S01]  /*9a30*/  MOV R14, UR79 ;  /* 0x0000004f000e7c02 */ /* 0x000fe20008000f00 */
[----:B-12--5:R-:W-:Y:S10]  /*9a40*/  ENDCOLLECTIVE ;  /* 0x000000000000791b */ /* 0x026ff40003800000 */
.L_x_178:
[----:B------:R-:W-:Y:S05]  /*9a50*/  BSYNC B0 ;  /* 0x0000000000007941 */ /* 0x000fea0003800000 */
.L_x_177:
[----:B------:R-:W-:Y:S05]  /*9a60*/  BRA `(.L_x_179) ;  /* 0xffffffa400647947 */ /* 0x000fea000383ffff */
.L_x_73:
[----:B--2---:R-:W-:-:S04]  /*9a70*/  MOV R3, UR5 ;  /* 0x0000000500037c02 */ /* 0x004fc80008000f00 */
[----:B------:R2:W3:Y:S03]  /*9a80*/  SYNCS.PHASECHK.TRANS64.TRYWAIT P0, [R3+URZ+0x8], R4 ;  /* 0x00000804030075a7 */ /* 0x0004e600080011ff */
[----:B---3--:R-:W-:Y:S05]  /*9a90*/  @!P0 NANOSLEEP.SYNCS 0x989680 ;  /* 0x009896800000895d */ /* 0x008fea0003900000 */
[----:B------:R-:W3:Y:S02]  /*9aa0*/  @!P0 SYNCS.PHASECHK.TRANS64 P0, [R3+URZ+0x8], R4 ;  /* 0x00000804030085a7 */ /* 0x000ee400080010ff */
[----:B---3--:R-:W-:Y:S05]  /*9ab0*/  @!P0 BRA `(.L_x_73) ;  /* 0xfffffffc00ec8947 */ /* 0x008fea000383ffff */
[----:B------:R-:W-:Y:S05]  /*9ac0*/  BRA `(.L_x_72) ;  /* 0xffffffa400687947 */ /* 0x000fea000383ffff */
.L_x_74:
[----:B------:R-:W-:-:S07]  /*9ad0*/  MOV R0, UR21 ;  /* 0x0000001500007c02 */ /* 0x000fce0008000f00 */
.L_x_180:
[----:B-1----:R1:W2:Y:S02]  /*9ae0*/  SYNCS.PHASECHK.TRANS64.TRYWAIT P0, [R0+URZ+0x140], R5 ;  /* 0x00014005000075a7 */ /* 0x0022a400080011ff */
[----:B--2---:R-:W-:Y:S05]  /*9af0*/  @!P0 NANOSLEEP.SYNCS 0x989680 ;  /* 0x009896800000895d */ /* 0x004fea0003900000 */
[----:B------:R-:W2:Y:S02]  /*9b00*/  @!P0 SYNCS.PHASECHK.TRANS64 P0, [R0+URZ+0x140], R5 ;  /* 0x00014005000085a7 */ /* 0x000ea400080010ff */
[----:B--2---:R-:W-:Y:S05]  /*9b10*/  @!P0 BRA `(.L_x_180) ;  /* 0xfffffffc00f08947 */ /* 0x004fea000383ffff */
[----:B------:R-:W-:Y:S05]  /*9b20*/  BRA `(.L_x_181) ;  /* 0xffffffa800587947 */ /* 0x000fea000383ffff */
.L_x_76:
[----:B------:R-:W-:-:S07]  /*9b30*/  MOV R0, UR26 ;  /* 0x0000001a00007c02 */ /* 0x000fce0008000f00 */
.L_x_182:
[----:B--2---:R2:W3:Y:S02]  /*9b40*/  SYNCS.PHASECHK.TRANS64.TRYWAIT P0, [R0+URZ+0x160], R9 ;  /* 0x00016009000075a7 */ /* 0x0044e400080011ff */
[----:B---3--:R-:W-:Y:S05]  /*9b50*/  @!P0 NANOSLEEP.SYNCS 0x989680 ;  /* 0x009896800000895d */ /* 0x008fea0003900000 */
[----:B------:R-:W3:Y:S02]  /*9b60*/  @!P0 SYNCS.PHASECHK.TRANS64 P0, [R0+URZ+0x160], R9 ;  /* 0x00016009000085a7 */ /* 0x000ee400080010ff */
[----:B---3--:R-:W-:Y:S05]  /*9b70*/  @!P0 BRA `(.L_x_182) ;  /* 0xfffffffc00f08947 */ /* 0x008fea000383ffff */
[----:B------:R-:W-:Y:S05]  /*9b80*/  BRA `(.L_x_75) ;  /* 0xffffffa800747947 */ /* 0x000fea000383ffff */
.L_x_80:
[----:B--2---:R-:W-:Y:S07]  /*9b90*/  MOV R0, UR17 ;  /* 0x0000001100007c02 */ /* 0x004fee0008000f00 */
.L_x_183:
[----:B--2---:R2:W3:Y:S02]  /*9ba0*/  SYNCS.PHASECHK.TRANS64.TRYWAIT P0, [R0+URZ], R9 ;  /* 0x00000009000075a7 */ /* 0x0044e400080011ff */
[----:B---3--:R-:W-:Y:S05]  /*9bb0*/  @!P0 NANOSLEEP.SYNCS 0x989680 ;  /* 0x009896800000895d */ /* 0x008fea0003900000 */
[----:B------:R-:W3:Y:S02]  /*9bc0*/  @!P0 SYNCS.PHASECHK.TRANS64 P0, [R0+URZ], R9 ;  /* 0x00000009000085a7 */ /* 0x000ee400080010ff */
[----:B---3--:R-:W-:Y:S05]  /*9bd0*/  @!P0 BRA `(.L_x_183) ;  /* 0xfffffffc00f08947 */ /* 0x008fea000383ffff */
[----:B------:R-:W-:Y:S05]  /*9be0*/  BRA `(.L_x_79) ;  /* 0xffffffa800ac7947 */ /* 0x000fea000383ffff */
.L_x_84:
[----:B-1----:R-:W-:-:S07]  /*9bf0*/  MOV R0, UR4 ;  /* 0x0000000400007c02 */ /* 0x002fce0008000f00 */
.L_x_184:
[----:B-1----:R1:W2:Y:S02]  /*9c00*/  SYNCS.PHASECHK.TRANS64.TRYWAIT P0, [R0+URZ], R5 ;  /* 0x00000005000075a7 */ /* 0x0022a400080011ff */
[----:B--2---:R-:W-:Y:S05]  /*9c10*/  @!P0 NANOSLEEP.SYNCS 0x989680 ;  /* 0x009896800000895d */ /* 0x004fea0003900000 */
[----:B------:R-:W2:Y:S02]  /*9c20*/  @!P0 SYNCS.PHASECHK.TRANS64 P0, [R0+URZ], R5 ;  /* 0x00000005000085a7 */ /* 0x000ea400080010ff */
[----:B--2---:R-:W-:Y:S05]  /*9c30*/  @!P0 BRA `(.L_x_184) ;  /* 0xfffffffc00f08947 */ /* 0x004fea000383ffff */
[----:B------:R-:W-:Y:S05]  /*9c40*/  BRA `(.L_x_185) ;  /* 0xffffffac00ac7947 */ /* 0x000fea000383ffff */
.L_x_87:
[----:B------:R-:W-:-:S07]  /*9c50*/  MOV R0, UR21 ;  /* 0x0000001500007c02 */ /* 0x000fce0008000f00 */
.L_x_186:
[----:B-1----:R1:W2:Y:S02]  /*9c60*/  SYNCS.PHASECHK.TRANS64.TRYWAIT P1, [R0+URZ+0x170], R5 ;  /* 0x00017005000075a7 */ /* 0x0022a400080211ff */
[----:B--2---:R-:W-:Y:S05]  /*9c70*/  @!P1 NANOSLEEP.SYNCS 0x989680 ;  /* 0x009896800000995d */ /* 0x004fea0003900000 */
[----:B------:R-:W2:Y:S02]  /*9c80*/  @!P1 SYNCS.PHASECHK.TRANS64 P1, [R0+URZ+0x170], R5 ;  /* 0x00017005000095a7 */ /* 0x000ea400080210ff */
[----:B--2---:R-:W-:Y:S05]  /*9c90*/  @!P1 BRA `(.L_x_186) ;  /* 0xfffffffc00f09947 */ /* 0x004fea000383ffff */
[----:B------:R-:W-:Y:S05]  /*9ca0*/  BRA `(.L_x_187) ;  /* 0xffffffac00f87947 */ /* 0x000fea000383ffff */
.L_x_92:
[----:B------:R-:W-:Y:S07]  /*9cb0*/  MOV R0, UR31 ;  /* 0x0000001f00007c02 */ /* 0x000fee0008000f00 */
.L_x_188:
[----:B-1----:R1:W2:Y:S02]  /*9cc0*/  SYNCS.PHASECHK.TRANS64.TRYWAIT P0, [R0+URZ+0x140], R3 ;  /* 0x00014003000075a7 */ /* 0x0022a400080011ff */
[----:B--2---:R-:W-:Y:S05]  /*9cd0*/  @!P0 NANOSLEEP.SYNCS 0x989680 ;  /* 0x009896800000895d */ /* 0x004fea0003900000 */
[----:B------:R-:W2:Y:S02]  /*9ce0*/  @!P0 SYNCS.PHASECHK.TRANS64 P0, [R0+URZ+0x140], R3 ;  /* 0x00014003000085a7 */ /* 0x000ea400080010ff */
[----:B--2---:R-:W-:Y:S05]  /*9cf0*/  @!P0 BRA `(.L_x_188) ;  /* 0xfffffffc00f08947 */ /* 0x004fea000383ffff */
[----:B------:R-:W-:Y:S05]  /*9d00*/  BRA `(.L_x_189) ;  /* 0xffffffb400807947 */ /* 0x000fea000383ffff */
.L_x_95:
[----:B------:R-:W-:Y:S07]  /*9d10*/  MOV R3, UR31 ;  /* 0x0000001f00037c02 */ /* 0x000fee0008000f00 */
.L_x_190:
[----:B-1----:R1:W2:Y:S02]  /*9d20*/  SYNCS.PHASECHK.TRANS64.TRYWAIT P1, [R3+URZ+0x138], R12 ;  /* 0x0001380c030075a7 */ /* 0x0022a400080211ff */
[----:B--2---:R-:W-:Y:S05]  /*9d30*/  @!P1 NANOSLEEP.SYNCS 0x989680 ;  /* 0x009896800000995d */ /* 0x004fea0003900000 */
[----:B------:R-:W2:Y:S02]  /*9d40*/  @!P1 SYNCS.PHASECHK.TRANS64 P1, [R3+URZ+0x138], R12 ;  /* 0x0001380c030095a7 */ /* 0x000ea400080210ff */
[----:B--2---:R-:W-:Y:S05]  /*9d50*/  @!P1 BRA `(.L_x_190) ;  /* 0xfffffffc00f09947 */ /* 0x004fea000383ffff */
[----:B------:R-:W-:Y:S05]  /*9d60*/  BRA `(.L_x_94) ;  /* 0xffffffb800dc7947 */ /* 0x000fea000383ffff */
.L_x_98:
[----:B------:R-:W-:Y:S07]  /*9d70*/  MOV R0, UR4 ;  /* 0x0000000400007c02 */ /* 0x000fee0008000f00 */
.L_x_191:
[----:B-1----:R1:W2:Y:S02]  /*9d80*/  SYNCS.PHASECHK.TRANS64.TRYWAIT P1, [R0+URZ+0x118], R3 ;  /* 0x00011803000075a7 */ /* 0x0022a400080211ff */
[----:B--2---:R-:W-:Y:S05]  /*9d90*/  @!P1 NANOSLEEP.SYNCS 0x989680 ;  /* 0x009896800000995d */ /* 0x004fea0003900000 */
[----:B------:R-:W2:Y:S02]  /*9da0*/  @!P1 SYNCS.PHASECHK.TRANS64 P1, [R0+URZ+0x118], R3 ;  /* 0x00011803000095a7 */ /* 0x000ea400080210ff */
[----:B--2---:R-:W-:Y:S05]  /*9db0*/  @!P1 BRA `(.L_x_191) ;  /* 0xfffffffc00f09947 */ /* 0x004fea000383ffff */
[----:B------:R-:W-:Y:S05]  /*9dc0*/  BRA `(.L_x_192) ;  /* 0xffffffbc00fc7947 */ /* 0x000fea000383ffff */
.L_x_99:
[----:B------:R-:W-:Y:S07]  /*9dd0*/  MOV R0, UR5 ;  /* 0x0000000500007c02 */ /* 0x000fee0008000f00 */
.L_x_193:
[----:B-1----:R1:W2:Y:S02]  /*9de0*/  SYNCS.PHASECHK.TRANS64.TRYWAIT P0, [R0+URZ+0x118], R3 ;  /* 0x00011803000075a7 */ /* 0x0022a400080011ff */
[----:B--2---:R-:W-:Y:S05]  /*9df0*/  @!P0 NANOSLEEP.SYNCS 0x989680 ;  /* 0x009896800000895d */ /* 0x004fea0003900000 */
[----:B------:R-:W2:Y:S02]  /*9e00*/  @!P0 SYNCS.PHASECHK.TRANS64 P0, [R0+URZ+0x118], R3 ;  /* 0x00011803000085a7 */ /* 0x000ea400080010ff */
[----:B--2---:R-:W-:Y:S05]  /*9e10*/  @!P0 BRA `(.L_x_193) ;  /* 0xfffffffc00f08947 */ /* 0x004fea000383ffff */
[----:B------:R-:W-:Y:S05]  /*9e20*/  BRA `(.L_x_194) ;  /* 0xffffffc0008c7947 */ /* 0x000fea000383ffff */
.L_x_101:
[----:B------:R-:W-:-:S07]  /*9e30*/  MOV R0, UR4 ;  /* 0x0000000400007c02 */ /* 0x000fce0008000f00 */
.L_x_195:
[----:B-1----:R1:W3:Y:S02]  /*9e40*/  SYNCS.PHASECHK.TRANS64.TRYWAIT P0, [R0+URZ], R3 ;  /* 0x00000003000075a7 */ /* 0x0022e400080011ff */
[----:B---3--:R-:W-:Y:S05]  /*9e50*/  @!P0 NANOSLEEP.SYNCS 0x989680 ;  /* 0x009896800000895d */ /* 0x008fea0003900000 */
[----:B------:R-:W3:Y:S02]  /*9e60*/  @!P0 SYNCS.PHASECHK.TRANS64 P0, [R0+URZ], R3 ;  /* 0x00000003000085a7 */ /* 0x000ee400080010ff */
[----:B---3--:R-:W-:Y:S05]  /*9e70*/  @!P0 BRA `(.L_x_195) ;  /* 0xfffffffc00f08947 */ /* 0x008fea000383ffff */
[----:B------:R-:W-:Y:S05]  /*9e80*/  BRA `(.L_x_196) ;  /* 0xffffffc400407947 */ /* 0x000fea000383ffff */
.L_x_102:
[----:B------:R-:W-:-:S07]  /*9e90*/  MOV R0, UR5 ;  /* 0x0000000500007c02 */ /* 0x000fce0008000f00 */
.L_x_197:
[----:B-1----:R1:W2:Y:S02]  /*9ea0*/  SYNCS.PHASECHK.TRANS64.TRYWAIT P0, [R0+URZ], R3 ;  /* 0x00000003000075a7 */ /* 0x0022a400080011ff */
[----:B--2---:R-:W-:Y:S05]  /*9eb0*/  @!P0 NANOSLEEP.SYNCS 0x989680 ;  /* 0x009896800000895d */ /* 0x004fea0003900000 */
[----:B------:R-:W2:Y:S02]  /*9ec0*/  @!P0 SYNCS.PHASECHK.TRANS64 P0, [R0+URZ], R3 ;  /* 0x00000003000085a7 */ /* 0x000ea400080010ff */
[----:B--2---:R-:W-:Y:S05]  /*9ed0*/  @!P0 BRA `(.L_x_197) ;  /* 0xfffffffc00f08947 */ /* 0x004fea000383ffff */
[----:B------:R-:W-:Y:S05]  /*9ee0*/  BRA `(.L_x_198) ;  /* 0xffffffc4004c7947 */ /* 0x000fea000383ffff */
.L_x_104:
[----:B------:R-:W-:Y:S07]  /*9ef0*/  MOV R0, UR52 ;  /* 0x0000003400007c02 */ /* 0x000fee0008000f00 */
.L_x_199:
[----:B-1----:R1:W2:Y:S02]  /*9f00*/  SYNCS.PHASECHK.TRANS64.TRYWAIT P0, [R0+URZ+0x140], R3 ;  /* 0x00014003000075a7 */ /* 0x0022a400080011ff */
[----:B--2---:R-:W-:Y:S05]  /*9f10*/  @!P0 NANOSLEEP.SYNCS 0x989680 ;  /* 0x009896800000895d */ /* 0x004fea0003900000 */
[----:B------:R-:W2:Y:S02]  /*9f20*/  @!P0 SYNCS.PHASECHK.TRANS64 P0, [R0+URZ+0x140], R3 ;  /* 0x00014003000085a7 */ /* 0x000ea400080010ff */
[----:B--2---:R-:W-:Y:S05]  /*9f30*/  @!P0 BRA `(.L_x_199) ;  /* 0xfffffffc00f08947 */ /* 0x004fea000383ffff */
[----:B------:R-:W-:Y:S05]  /*9f40*/  BRA `(.L_x_200) ;  /* 0xffffffc8004c7947 */ /* 0x000fea000383ffff */
.L_x_114:
[----:B-1----:R1:W3:Y:S02]  /*9f50*/  SYNCS.PHASECHK.TRANS64.TRYWAIT P1, [R0+URZ+0x100], R5 ;  /* 0x00010005000075a7 */ /* 0x0022e400080211ff */
[----:B---3--:R-:W-:Y:S05]  /*9f60*/  @!P1 NANOSLEEP.SYNCS 0x989680 ;  /* 0x009896800000995d */ /* 0x008fea0003900000 */
[----:B------:R-:W3:Y:S02]  /*9f70*/  @!P1 SYNCS.PHASECHK.TRANS64 P1, [R0+URZ+0x100], R5 ;  /* 0x00010005000095a7 */ /* 0x000ee400080210ff */
[----:B---3--:R-:W-:Y:S05]  /*9f80*/  @!P1 BRA `(.L_x_114) ;  /* 0xfffffffc00f09947 */ /* 0x008fea000383ffff */
[----:B------:R-:W-:Y:S05]  /*9f90*/  BRA `(.L_x_113) ;  /* 0xffffffd800e07947 */ /* 0x000fea000383ffff */
.L_x_116:
[----:B-1----:R1:W4:Y:S02]  /*9fa0*/  SYNCS.PHASECHK.TRANS64.TRYWAIT P1, [R78+URZ+0x150], R3 ;  /* 0x000150034e0075a7 */ /* 0x00232400080211ff */
[----:B----4-:R-:W-:Y:S05]  /*9fb0*/  @!P1 NANOSLEEP.SYNCS 0x989680 ;  /* 0x009896800000995d */ /* 0x010fea0003900000 */
[----:B------:R-:W4:Y:S02]  /*9fc0*/  @!P1 SYNCS.PHASECHK.TRANS64 P1, [R78+URZ+0x150], R3 ;  /* 0x000150034e0095a7 */ /* 0x000f2400080210ff */
[----:B----4-:R-:W-:Y:S05]  /*9fd0*/  @!P1 BRA `(.L_x_116) ;  /* 0xfffffffc00f09947 */ /* 0x010fea000383ffff */
[----:B------:R-:W-:Y:S05]  /*9fe0*/  BRA `(.L_x_115) ;  /* 0xffffffdc00147947 */ /* 0x000fea000383ffff */
.L_x_127:
[----:B-1----:R1:W2:Y:S02]  /*9ff0*/  SYNCS.PHASECHK.TRANS64.TRYWAIT P1, [R3+URZ+0x100], R32 ;  /* 0x00010020030075a7 */ /* 0x0022a400080211ff */
[----:B--2---:R-:W-:Y:S05]  /*a000*/  @!P1 NANOSLEEP.SYNCS 0x989680 ;  /* 0x009896800000995d */ /* 0x004fea0003900000 */
[----:B------:R-:W2:Y:S02]  /*a010*/  @!P1 SYNCS.PHASECHK.TRANS64 P1, [R3+URZ+0x100], R32 ;  /* 0x00010020030095a7 */ /* 0x000ea400080210ff */
[----:B--2---:R-:W-:Y:S05]  /*a020*/  @!P1 BRA `(.L_x_127) ;  /* 0xfffffffc00f09947 */ /* 0x004fea000383ffff */
[----:B------:R-:W-:Y:S05]  /*a030*/  BRA `(.L_x_126) ;  /* 0xffffffe400607947 */ /* 0x000fea000383ffff */
        .weak           $__internal_0_$__cuda_sm10x_tcgen05_guardrail_trap_col_being_dealloced_not_returned_by_alloc
        .type           $__internal_0_$__cuda_sm10x_tcgen05_guardrail_trap_col_being_dealloced_not_returned_by_alloc,@function
        .size           $__internal_0_$__cuda_sm10x_tcgen05_guardrail_trap_col_being_dealloced_not_returned_by_alloc,($__internal_1_$__cuda_sm10x_tcgen05_guardrail_trap_phase_invalid_during_alloc - $__internal_0_$__cuda_sm10x_tcgen05_guardrail_trap_col_being_dealloced_not_returned_by_alloc)
$__internal_0_$__cuda_sm10x_tcgen05_guardrail_trap_col_being_dealloced_not_returned_by_alloc:
[----:B------:R-:W-:Y:S05]  /*a040*/  BPT.TRAP 0x1 ;  /* 0x000000040000795c */ /* 0x000fea0000300000 */
[----:B------:R-:W-:-:S04]  /*a050*/  HFMA2 R3, -RZ, RZ, 0, 0 ;  /* 0x00000000ff037431 */ /* 0x000fc800000001ff */
[----:B------:R-:W-:Y:S05]  /*a060*/  RET.REL.NODEC R2 `(_ZN7cutlass13device_kernelINS_4conv6kernel13ConvUniversalINS1_16ConvProblemShapeILNS1_8OperatorE2ELi2EEENS1_10collective14CollectiveConvINS1_47MainloopSm100TmaUmmaWarpSpecializedImplicitGemmILS5_2ELi16ELi2ELi1ELi2EN4cute5tupleIJNSA_1CILi2EEENSC_ILi1EEESE_EEEEENSB_IJNSC_ILi128EEENSB_IJNSC_ILi64EEEEEENSB_IJNSC_ILi32EEEEEEEEENS_10tfloat32_tESN_NSA_8TiledMMAINSA_8MMA_AtomIJNSA_23SM100_MMA_TF32_2x1SM_SSISN_SN_fLi128ELi64ELNSA_4UMMA5MajorE1ELSS_1ELNSR_7ScaleInE0ELST_0EEEEEENSA_6LayoutINSB_IJSE_SE_SE_EEENSB_IJNSC_ILi0EEESY_SY_EEEEENSB_IJNSA_10UnderscoreES11_S11_EEEEENS7_6detail27Sm100ImplicitGemmTileTraitsINSA_18SM100_TMA_2SM_LOADENSA_14ComposedLayoutINSA_7SwizzleILi2ELi5ELi2EEENSA_18smem_ptr_flag_bitsILi32EEENSW_INSB_IJSK_NSC_ILi4EEEEEENSB_IJSE_SK_EEEEEEEvEENS15_INSA_25SM100_TMA_2SM_LOAD_IM2COLES1G_vEEEENS_8epilogue10collective18CollectiveEpilogueINS1L_23Sm100TmaWarpSpecializedILi3ELi2ELi16ELb1ELb0EEEJNSB_IJSI_SJ_SL_EEENSB_IJNSW_ISI_SE_EENSW_INSB_IJNSC_ILi16EEESD_EEES1E_EEEEESN_NSB_IJlNSB_IJSE_llEEESY_EEESN_S1X_NS1L_6fusion15FusionCallbacksIS1P_NS1Y_17LinearCombinationISN_fSN_fLNS_15FloatRoundStyleE2EEES1Q_S1V_JEEENSA_5SM1004TMEM4LOAD26SM100_TMEM_LOAD_32dp32b16xENSA_13SM90_TMA_LOADENS17_INS18_ILi2ELi4ELi3EEES1B_NSW_INSB_IJNSC_ILi8EEES1S_EEENSB_IJS1S_SE_EEEEEEENSA_39AutoVectorizingCopyWithAssumedAlignmentILi128EEENSA_14SM90_TMA_STOREES2E_S2G_S2G_EEEvvEEEEvNT_6ParamsE) ;  /* 0xffffff5c02e47950 */ /* 0x000fea0003c3ffff */
        .weak           $__internal_1_$__cuda_sm10x_tcgen05_guardrail_trap_phase_invalid_during_alloc
        .type           $__internal_1_$__cuda_sm10x_tcgen05_guardrail_trap_phase_invalid_during_alloc,@function
        .size           $__internal_1_$__cuda_sm10x_tcgen05_guardrail_trap_phase_invalid_during_alloc,($__internal_2_$__cuda_sm10x_tcgen05_guardrail_trap_unallocated_columns_being_dealloced - $__internal_1_$__cuda_sm10x_tcgen05_guardrail_trap_phase_invalid_during_alloc)
$__internal_1_$__cuda_sm10x_tcgen05_guardrail_trap_phase_invalid_during_alloc:
[----:B------:R-:W-:Y:S05]  /*a070*/  BPT.TRAP 0x1 ;  /* 0x000000040000795c */ /* 0x000fea0000300000 */
[----:B------:R-:W-:-:S04]  /*a080*/  MOV R5, 0x0 ;  /* 0x0000000000057802 */ /* 0x000fc80000000f00 */
[----:B------:R-:W-:Y:S05]  /*a090*/  RET.REL.NODEC R4 `(_ZN7cutlass13device_kernelINS_4conv6kernel13ConvUniversalINS1_16ConvProblemShapeILNS1_8OperatorE2ELi2EEENS1_10collective14CollectiveConvINS1_47MainloopSm100TmaUmmaWarpSpecializedImplicitGemmILS5_2ELi16ELi2ELi1ELi2EN4cute5tupleIJNSA_1CILi2EEENSC_ILi1EEESE_EEEEENSB_IJNSC_ILi128EEENSB_IJNSC_ILi64EEEEEENSB_IJNSC_ILi32EEEEEEEEENS_10tfloat32_tESN_NSA_8TiledMMAINSA_8MMA_AtomIJNSA_23SM100_MMA_TF32_2x1SM_SSISN_SN_fLi128ELi64ELNSA_4UMMA5MajorE1ELSS_1ELNSR_7ScaleInE0ELST_0EEEEEENSA_6LayoutINSB_IJSE_SE_SE_EEENSB_IJNSC_ILi0EEESY_SY_EEEEENSB_IJNSA_10UnderscoreES11_S11_EEEEENS7_6detail27Sm100ImplicitGemmTileTraitsINSA_18SM100_TMA_2SM_LOADENSA_14ComposedLayoutINSA_7SwizzleILi2ELi5ELi2EEENSA_18smem_ptr_flag_bitsILi32EEENSW_INSB_IJSK_NSC_ILi4EEEEEENSB_IJSE_SK_EEEEEEEvEENS15_INSA_25SM100_TMA_2SM_LOAD_IM2COLES1G_vEEEENS_8epilogue10collective18CollectiveEpilogueINS1L_23Sm100TmaWarpSpecializedILi3ELi2ELi16ELb1ELb0EEEJNSB_IJSI_SJ_SL_EEENSB_IJNSW_ISI_SE_EENSW_INSB_IJNSC_ILi16EEESD_EEES1E_EEEEESN_NSB_IJlNSB_IJSE_llEEESY_EEESN_S1X_NS1L_6fusion15FusionCallbacksIS1P_NS1Y_17LinearCombinationISN_fSN_fLNS_15FloatRoundStyleE2EEES1Q_S1V_JEEENSA_5SM1004TMEM4LOAD26SM100_TMEM_LOAD_32dp32b16xENSA_13SM90_TMA_LOADENS17_INS18_ILi2ELi4ELi3EEES1B_NSW_INSB_IJNSC_ILi8EEES1S_EEENSB_IJS1S_SE_EEEEEEENSA_39AutoVectorizingCopyWithAssumedAlignmentILi128EEENSA_14SM90_TMA_STOREES2E_S2G_S2G_EEEvvEEEEvNT_6ParamsE) ;  /* 0xffffff5c04d87950 */ /* 0x000fea0003c3ffff */
        .weak           $__internal_2_$__cuda_sm10x_tcgen05_guardrail_trap_unallocated_columns_being_dealloced
        .type           $__internal_2_$__cuda_sm10x_tcgen05_guardrail_trap_unallocated_columns_being_dealloced,@function
        .size           $__internal_2_$__cuda_sm10x_tcgen05_guardrail_trap_unallocated_columns_being_dealloced,(.L_x_202 - $__internal_2_$__cuda_sm10x_tcgen05_guardrail_trap_unallocated_columns_being_dealloced)
$__internal_2_$__cuda_sm10x_tcgen05_guardrail_trap_unallocated_columns_being_dealloced:
[----:B------:R-:W-:Y:S05]  /*a0a0*/  BPT.TRAP 0x1 ;  /* 0x000000040000795c */ /* 0x000fea0000300000 */
[----:B------:R-:W-:-:S04]  /*a0b0*/  HFMA2 R3, -RZ, RZ, 0, 0 ;  /* 0x00000000ff037431 */ /* 0x000fc800000001ff */
[----:B------:R-:W-:Y:S05]  /*a0c0*/  RET.REL.NODEC R2 `(_ZN7cutlass13device_kernelINS_4conv6kernel13ConvUniversalINS1_16ConvProblemShapeILNS1_8OperatorE2ELi2EEENS1_10collective14CollectiveConvINS1_47MainloopSm100TmaUmmaWarpSpecializedImplicitGemmILS5_2ELi16ELi2ELi1ELi2EN4cute5tupleIJNSA_1CILi2EEENSC_ILi1EEESE_EEEEENSB_IJNSC_ILi128EEENSB_IJNSC_ILi64EEEEEENSB_IJNSC_ILi32EEEEEEEEENS_10tfloat32_tESN_NSA_8TiledMMAINSA_8MMA_AtomIJNSA_23SM100_MMA_TF32_2x1SM_SSISN_SN_fLi128ELi64ELNSA_4UMMA5MajorE1ELSS_1ELNSR_7ScaleInE0ELST_0EEEEEENSA_6LayoutINSB_IJSE_SE_SE_EEENSB_IJNSC_ILi0EEESY_SY_EEEEENSB_IJNSA_10UnderscoreES11_S11_EEEEENS7_6detail27Sm100ImplicitGemmTileTraitsINSA_18SM100_TMA_2SM_LOADENSA_14ComposedLayoutINSA_7SwizzleILi2ELi5ELi2EEENSA_18smem_ptr_flag_bitsILi32EEENSW_INSB_IJSK_NSC_ILi4EEEEEENSB_IJSE_SK_EEEEEEEvEENS15_INSA_25SM100_TMA_2SM_LOAD_IM2COLES1G_vEEEENS_8epilogue10collective18CollectiveEpilogueINS1L_23Sm100TmaWarpSpecializedILi3ELi2ELi16ELb1ELb0EEEJNSB_IJSI_SJ_SL_EEENSB_IJNSW_ISI_SE_EENSW_INSB_IJNSC_ILi16EEESD_EEES1E_EEEEESN_NSB_IJlNSB_IJSE_llEEESY_EEESN_S1X_NS1L_6fusion15FusionCallbacksIS1P_NS1Y_17LinearCombinationISN_fSN_fLNS_15FloatRoundStyleE2EEES1Q_S1V_JEEENSA_5SM1004TMEM4LOAD26SM100_TMEM_LOAD_32dp32b16xENSA_13SM90_TMA_LOADENS17_INS18_ILi2ELi4ELi3EEES1B_NSW_INSB_IJNSC_ILi8EEES1S_EEENSB_IJS1S_SE_EEEEEEENSA_39AutoVectorizingCopyWithAssumedAlignmentILi128EEENSA_14SM90_TMA_STOREES2E_S2G_S2G_EEEvvEEEEvNT_6ParamsE) ;  /* 0xffffff5c02cc7950 */ /* 0x000fea0003c3ffff */
.L_x_201:
[----:B------:R-:W-:-:S00]  /*a0d0*/  BRA `(.L_x_201) ;  /* 0xfffffffc00fc7947 */ /* 0x000fc0000383ffff */
[----:B------:R-:W-:-:S00]  /*a0e0*/  NOP ;  /* 0x0000000000007918 */ /* 0x000fc00000000000 */
        /* <DEDUP_REMOVED lines=9> */
.L_x_202:


//--------------------- .nv.global.init           --------------------------
	.section	.nv.global.init,"aw",@progbits
.nv.global.init:
	.type		$str$29,@object
	.size		$str$29,($str$30 - $str$29)
$str$29:
        /*0000*/ 	.byte	0x28, 0x61, 0x64, 0x64, 0x72, 0x65, 0x73, 0x73, 0x20, 0x26, 0x20, 0x6d, 0x61, 0x73, 0x6b, 0x29
        /*0010*/ 	.byte	0x20, 0x3d, 0x3d, 0x20, 0x30, 0x00
	.type		$str$30,@object
	.size		$str$30,($str$28 - $str$30)
$str$30:
        /*0016*/ 	.byte	0x2f, 0x74, 0x6d, 0x70, 0x2f, 0x63, 0x75, 0x74, 0x6c, 0x61, 0x73, 0x73, 0x5f, 0x73, 0x77, 0x65
        /*0026*/ 	.byte	0x65, 0x70, 0x5f, 0x73, 0x72, 0x63, 0x2f, 0x69, 0x6e, 0x63, 0x6c, 0x75, 0x64, 0x65, 0x2f, 0x63
        /*0036*/ 	.byte	0x75, 0x74, 0x65, 0x2f, 0x70, 0x6f, 0x69, 0x6e, 0x74, 0x65, 0x72, 0x5f, 0x66, 0x6c, 0x61, 0x67
        /*0046*/ 	.byte	0x67, 0x65, 0x64, 0x2e, 0x68, 0x70, 0x70, 0x00
	.type		$str$28,@object
	.size		$str$28,($str$27 - $str$28)
$str$28:
        /*004e*/ 	.byte	0x2f, 0x74, 0x6d, 0x70, 0x2f, 0x63, 0x75, 0x74, 0x6c, 0x61, 0x73, 0x73, 0x5f, 0x73, 0x77, 0x65
        /*005e*/ 	.byte	0x65, 0x70, 0x5f, 0x73, 0x72, 0x63, 0x2f, 0x69, 0x6e, 0x63, 0x6c, 0x75, 0x64, 0x65, 0x2f, 0x63
        /*006e*/ 	.byte	0x75, 0x74, 0x65, 0x2f, 0x61, 0x74, 0x6f, 0x6d, 0x2f, 0x63, 0x6f, 0x70, 0x79, 0x5f, 0x74, 0x72
        /*007e*/ 	.byte	0x61, 0x69, 0x74, 0x73, 0x5f, 0x73, 0x6d, 0x31, 0x30, 0x30, 0x2e, 0x68, 0x70, 0x70, 0x00
	.type		$str$27,@object
	.size		$str$27,(__unnamed_1 - $str$27)
$str$27:
        /*008d*/ 	.byte	0x28, 0x28, 0x75, 0x69, 0x6e, 0x74, 0x33, 0x32, 0x5f, 0x74, 0x28, 0x74, 0x68, 0x72, 0x65, 0x61
        /*009d*/ 	.byte	0x64, 0x49, 0x64, 0x78, 0x2e, 0x78, 0x29, 0x20, 0x2f, 0x20, 0x33, 0x32, 0x29, 0x20, 0x25, 0x20
        /*00ad*/ 	.byte	0x34, 0x29, 0x20, 0x3d, 0x3d, 0x20, 0x28, 0x28, 0x28, 0x74, 0x6d, 0x65, 0x6d, 0x5f, 0x61, 0x64
        /*00bd*/ 	.byte	0x64, 0x72, 0x20, 0x3e, 0x3e, 0x20, 0x31, 0x36, 0x29, 0x20, 0x2f, 0x20, 0x33, 0x32, 0x29, 0x20
        /*00cd*/ 	.byte	0x25, 0x20, 0x34, 0x29, 0x00
	.type		__unnamed_1,@object
	.size		__unnamed_1,(__unnamed_2 - __unnamed_1)
__unnamed_1:
        /*00d2*/ 	.byte	0x61, 0x75, 0x74, 0x6f, 0x20, 0x63, 0x75, 0x74, 0x65, 0x3a, 0x3a, 0x61, 0x73, 0x5f, 0x70, 0x6f
        /* <DEDUP_REMOVED lines=24> */
        /*0262*/ 	.byte	0x43, 0x3c, 0x32, 0x30, 0x34, 0x38, 0x3e, 0x3e, 0x3e, 0x3e, 0x5d, 0x00
	.type		__unnamed_2,@object
	.size		__unnamed_2,(.L_2 - __unnamed_2)
__unnamed_2:
        /* <DEDUP_REMOVED lines=42> */
        /*050e*/ 	.byte	0x3e, 0x5d, 0x00
.L_2:


//--------------------- .nv.shared._ZN7cutlass13device_kernelINS_4conv6kernel13ConvUniversalINS1_16ConvProblemShapeILNS1_8OperatorE2ELi2EEENS1_10collective14CollectiveConvINS1_47MainloopSm100TmaUmmaWarpSpecializedImplicitGemmILS5_2ELi16ELi2ELi1ELi2EN4cute5tupleIJNSA_1CILi2EEENSC_ILi1EEESE_EEEEENSB_IJNSC_ILi128EEENSB_IJNSC_ILi64EEEEEENSB_IJNSC_ILi32EEEEEEEEENS_10tfloat32_tESN_NSA_8TiledMMAINSA_8MMA_AtomIJNSA_23SM100_MMA_TF32_2x1SM_SSISN_SN_fLi128ELi64ELNSA_4UMMA5MajorE1ELSS_1ELNSR_7ScaleInE0ELST_0EEEEEENSA_6LayoutINSB_IJSE_SE_SE_EEENSB_IJNSC_ILi0EEESY_SY_EEEEENSB_IJNSA_10UnderscoreES11_S11_EEEEENS7_6detail27Sm100ImplicitGemmTileTraitsINSA_18SM100_TMA_2SM_LOADENSA_14ComposedLayoutINSA_7SwizzleILi2ELi5ELi2EEENSA_18smem_ptr_flag_bitsILi32EEENSW_INSB_IJSK_NSC_ILi4EEEEEENSB_IJSE_SK_EEEEEEEvEENS15_INSA_25SM100_TMA_2SM_LOAD_IM2COLES1G_vEEEENS_8epilogue10collective18CollectiveEpilogueINS1L_23Sm100TmaWarpSpecializedILi3ELi2ELi16ELb1ELb0EEEJNSB_IJSI_SJ_SL_EEENSB_IJNSW_ISI_SE_EENSW_INSB_IJNSC_ILi16EEESD_EEES1E_EEEEESN_NSB_IJlNSB_IJSE_llEEESY_EEESN_S1X_NS1L_6fusion15FusionCallbacksIS1P_NS1Y_17LinearCombinationISN_fSN_fLNS_15FloatRoundStyleE2EEES1Q_S1V_JEEENSA_5SM1004TMEM4LOAD26SM100_TMEM_LOAD_32dp32b16xENSA_13SM90_TMA_LOADENS17_INS18_ILi2ELi4ELi3EEES1B_NSW_INSB_IJNSC_ILi8EEES1S_EEENSB_IJS1S_SE_EEEEEEENSA_39AutoVectorizingCopyWithAssumedAlignmentILi128EEENSA_14SM90_TMA_STOREES2E_S2G_S2G_EEEvvEEEEvNT_6ParamsE --------------------------
	.section	.nv.shared._ZN7cutlass13device_kernelINS_4conv6kernel13ConvUniversalINS1_16ConvProblemShapeILNS1_8OperatorE2ELi2EEENS1_10collective14CollectiveConvINS1_47MainloopSm100TmaUmmaWarpSpecializedImplicitGemmILS5_2ELi16ELi2ELi1ELi2EN4cute5tupleIJNSA_1CILi2EEENSC_ILi1EEESE_EEEEENSB_IJNSC_ILi128EEENSB_IJNSC_ILi64EEEEEENSB_IJNSC_ILi32EEEEEEEEENS_10tfloat32_tESN_NSA_8TiledMMAINSA_8MMA_AtomIJNSA_23SM100_MMA_TF32_2x1SM_SSISN_SN_fLi128ELi64ELNSA_4UMMA5MajorE1ELSS_1ELNSR_7ScaleInE0ELST_0EEEEEENSA_6LayoutINSB_IJSE_SE_SE_EEENSB_IJNSC_ILi0EEESY_SY_EEEEENSB_IJNSA_10UnderscoreES11_S11_EEEEENS7_6detail27Sm100ImplicitGemmTileTraitsINSA_18SM100_TMA_2SM_LOADENSA_14ComposedLayoutINSA_7SwizzleILi2ELi5ELi2EEENSA_18smem_ptr_flag_bitsILi32EEENSW_INSB_IJSK_NSC_ILi4EEEEEENSB_IJSE_SK_EEEEEEEvEENS15_INSA_25SM100_TMA_2SM_LOAD_IM2COLES1G_vEEEENS_8epilogue10collective18CollectiveEpilogueINS1L_23Sm100TmaWarpSpecializedILi3ELi2ELi16ELb1ELb0EEEJNSB_IJSI_SJ_SL_EEENSB_IJNSW_ISI_SE_EENSW_INSB_IJNSC_ILi16EEESD_EEES1E_EEEEESN_NSB_IJlNSB_IJSE_llEEESY_EEESN_S1X_NS1L_6fusion15FusionCallbacksIS1P_NS1Y_17LinearCombinationISN_fSN_fLNS_15FloatRoundStyleE2EEES1Q_S1V_JEEENSA_5SM1004TMEM4LOAD26SM100_TMEM_LOAD_32dp32b16xENSA_13SM90_TMA_LOADENS17_INS18_ILi2ELi4ELi3EEES1B_NSW_INSB_IJNSC_ILi8EEES1S_EEENSB_IJS1S_SE_EEEEEEENSA_39AutoVectorizingCopyWithAssumedAlignmentILi128EEENSA_14SM90_TMA_STOREES2E_S2G_S2G_EEEvvEEEEvNT_6ParamsE,"aw",@nobits
	.sectionflags	@""
	.align	16
	.zero		1024


//--------------------- .nv.shared.reserved.0     --------------------------
	.section	.nv.shared.reserved.0,"aw",@nobits
	.weak		__nv_reservedSMEM_offset_0_alias
	.size		__nv_reservedSMEM_offset_0_alias, 0, 64
	.other		__nv_reservedSMEM_offset_0_alias,@"STO_CUDA_RESERVED_SHARED STV_DEFAULT"
__nv_reservedSMEM_offset_0_alias:
	.zero		0
.nv.shared.reserved.0:
	.zero		64
	.weak		__nv_reservedSMEM_tcgen05_partition
	.type		__nv_reservedSMEM_tcgen05_partition,@object
	.size		__nv_reservedSMEM_tcgen05_partition,(.L_0 - __nv_reservedSMEM_tcgen05_partition)
__nv_reservedSMEM_tcgen05_partition:
	.zero		32
.L_0:


//--------------------- .nv.global                --------------------------
	.section	.nv.global,"aw",@nobits
.nv.global:
	.type		_ZN39_INTERNAL_ee516365_4_k_cu_33f65a72_43584cute1_E,@object
	.size		_ZN39_INTERNAL_ee516365_4_k_cu_33f65a72_43584cute1_E,(_ZN39_INTERNAL_ee516365_4_k_cu_33f65a72_43584cuda3std3__45__cpo6cbeginE - _ZN39_INTERNAL_ee516365_4_k_cu_33f65a72_43584cute1_E)
_ZN39_INTERNAL_ee516365_4_k_cu_33f65a72_43584cute1_E:
	.zero		1
	.type		_ZN39_INTERNAL_ee516365_4_k_cu_33f65a72_43584cuda3std3__45__cpo6cbeginE,@object
	.size		_ZN39_INTERNAL_ee516365_4_k_cu_33f65a72_43584cuda3std3__45__cpo6cbeginE,(_ZN39_INTERNAL_ee516365_4_k_cu_33f65a72_43584cuda3std3__48in_placeE - _ZN39_INTERNAL_ee516365_4_k_cu_33f65a72_43584cuda3std3__45__cpo6cbeginE)
_ZN39_INTERNAL_ee516365_4_k_cu_33f65a72_43584cuda3std3__45__cpo6cbeginE:
	.zero		1
	.type		_ZN39_INTERNAL_ee516365_4_k_cu_33f65a72_43584cuda3std3__48in_placeE,@object
	.size		_ZN39_INTERNAL_ee516365_4_k_cu_33f65a72_43584cuda3std3__48in_placeE,(_ZN39_INTERNAL_ee516365_4_k_cu_33f65a72_43584cuda3std6ranges3__45__cpo9iter_moveE - _ZN39_INTERNAL_ee516365_4_k_cu_33f65a72_43584cuda3std3__48in_placeE)
_ZN39_INTERNAL_ee516365_4_k_cu_33f65a72_43584cuda3std3__48in_placeE:
	.zero		1
	.type		_ZN39_INTERNAL_ee516365_4_k_cu_33f65a72_43584cuda3std6ranges3__45__cpo9iter_moveE,@object
	.size		_ZN39_INTERNAL_ee516365_4_k_cu_33f65a72_43584cuda3std6ranges3__45__cpo9iter_moveE,(_ZN39_INTERNAL_ee516365_4_k_cu_33f65a72_43584cuda3std3__45__cpo5beginE - _ZN39_INTERNAL_ee516365_4_k_cu_33f65a72_43584cuda3std6ranges3__45__cpo9iter_moveE)
_ZN39_INTERNAL_ee516365_4_k_cu_33f65a72_43584cuda3std6ranges3__45__cpo9iter_moveE:
	.zero		1
	.type		_ZN39_INTERNAL_ee516365_4_k_cu_33f65a72_43584cuda3std3__45__cpo5beginE,@object
	.size		_ZN39_INTERNAL_ee516365_4_k_cu_33f65a72_43584cuda3std3__45__cpo5beginE,(_ZN39_INTERNAL_ee516365_4_k_cu_33f65a72_43584cuda3std3__441_GLOBAL__N__ee516365_4_k_cu_33f65a72_43586ignoreE - _ZN39_INTERNAL_ee516365_4_k_cu_33f65a72_43584cuda3std3__45__cpo5beginE)
_ZN39_INTERNAL_ee516365_4_k_cu_33f65a72_43584cuda3std3__45__cpo5beginE:
	.zero		1
	.type		_ZN39_INTERNAL_ee516365_4_k_cu_33f65a72_43584cuda3std3__441_GLOBAL__N__ee516365_4_k_cu_33f65a72_43586ignoreE,@object
	.size		_ZN39_INTERNAL_ee516365_4_k_cu_33f65a72_43584cuda3std3__441_GLOBAL__N__ee516365_4_k_cu_33f65a72_43586ignoreE,(_ZN39_INTERNAL_ee516365_4_k_cu_33f65a72_43584cute7productE - _ZN39_INTERNAL_ee516365_4_k_cu_33f65a72_43584cuda3std3__441_GLOBAL__N__ee516365_4_k_cu_33f65a72_43586ignoreE)
_ZN39_INTERNAL_ee516365_4_k_cu_33f65a72_43584cuda3std3__441_GLOBAL__N__ee516365_4_k_cu_33f65a72_43586ignoreE:
	.zero		1
	.type		_ZN39_INTERNAL_ee516365_4_k_cu_33f65a72_43584cute7productE,@object
	.size		_ZN39_INTERNAL_ee516365_4_k_cu_33f65a72_43584cute7productE,(_ZN39_INTERNAL_ee516365_4_k_cu_33f65a72_43584cuda3std3__45__cpo3endE - _ZN39_INTERNAL_ee516365_4_k_cu_33f65a72_43584cute7productE)
_ZN39_INTERNAL_ee516365_4_k_cu_33f65a72_43584cute7productE:
	.zero		1
	.type		_ZN39_INTERNAL_ee516365_4_k_cu_33f65a72_43584cuda3std3__45__cpo3endE,@object
	.size		_ZN39_INTERNAL_ee516365_4_k_cu_33f65a72_43584cuda3std3__45__cpo3endE,(_ZN39_INTERNAL_ee516365_4_k_cu_33f65a72_43584cuda3std3__419piecewise_constructE - _ZN39_INTERNAL_ee516365_4_k_cu_33f65a72_43584cuda3std3__45__cpo3endE)
_ZN39_INTERNAL_ee516365_4_k_cu_33f65a72_43584cuda3std3__45__cpo3endE:
	.zero		1
	.type		_ZN39_INTERNAL_ee516365_4_k_cu_33f65a72_43584cuda3std3__419piecewise_constructE,@object
	.size		_ZN39_INTERNAL_ee516365_4_k_cu_33f65a72_43584cuda3std3__419piecewise_constructE,(_ZN39_INTERNAL_ee516365_4_k_cu_33f65a72_43584cuda3std3__45__cpo4cendE - _ZN39_INTERNAL_ee516365_4_k_cu_33f65a72_43584cuda3std3__419piecewise_constructE)
_ZN39_INTERNAL_ee516365_4_k_cu_33f65a72_43584cuda3std3__419piecewise_constructE:
	.zero		1
	.type		_ZN39_INTERNAL_ee516365_4_k_cu_33f65a72_43584cuda3std3__45__cpo4cendE,@object
	.size		_ZN39_INTERNAL_ee516365_4_k_cu_33f65a72_43584cuda3std3__45__cpo4cendE,(_ZN39_INTERNAL_ee516365_4_k_cu_33f65a72_43584cuda3std6ranges3__45__cpo4swapE - _ZN39_INTERNAL_ee516365_4_k_cu_33f65a72_43584cuda3std3__45__cpo4cendE)
_ZN39_INTERNAL_ee516365_4_k_cu_33f65a72_43584cuda3std3__45__cpo4cendE:
	.zero		1
	.type		_ZN39_INTERNAL_ee516365_4_k_cu_33f65a72_43584cuda3std6ranges3__45__cpo4swapE,@object
	.size		_ZN39_INTERNAL_ee516365_4_k_cu_33f65a72_43584cuda3std6ranges3__45__cpo4swapE,(.L_10 - _ZN39_INTERNAL_ee516365_4_k_cu_33f65a72_43584cuda3std6ranges3__45__cpo4swapE)
_ZN39_INTERNAL_ee516365_4_k_cu_33f65a72_43584cuda3std6ranges3__45__cpo4swapE:
	.zero		1
.L_10:


//--------------------- .nv.constant0._ZN7cutlass13device_kernelINS_4conv6kernel13ConvUniversalINS1_16ConvProblemShapeILNS1_8OperatorE2ELi2EEENS1_10collective14CollectiveConvINS1_47MainloopSm100TmaUmmaWarpSpecializedImplicitGemmILS5_2ELi16ELi2ELi1ELi2EN4cute5tupleIJNSA_1CILi2EEENSC_ILi1EEESE_EEEEENSB_IJNSC_ILi128EEENSB_IJNSC_ILi64EEEEEENSB_IJNSC_ILi32EEEEEEEEENS_10tfloat32_tESN_NSA_8TiledMMAINSA_8MMA_AtomIJNSA_23SM100_MMA_TF32_2x1SM_SSISN_SN_fLi128ELi64ELNSA_4UMMA5MajorE1ELSS_1ELNSR_7ScaleInE0ELST_0EEEEEENSA_6LayoutINSB_IJSE_SE_SE_EEENSB_IJNSC_ILi0EEESY_SY_EEEEENSB_IJNSA_10UnderscoreES11_S11_EEEEENS7_6detail27Sm100ImplicitGemmTileTraitsINSA_18SM100_TMA_2SM_LOADENSA_14ComposedLayoutINSA_7SwizzleILi2ELi5ELi2EEENSA_18smem_ptr_flag_bitsILi32EEENSW_INSB_IJSK_NSC_ILi4EEEEEENSB_IJSE_SK_EEEEEEEvEENS15_INSA_25SM100_TMA_2SM_LOAD_IM2COLES1G_vEEEENS_8epilogue10collective18CollectiveEpilogueINS1L_23Sm100TmaWarpSpecializedILi3ELi2ELi16ELb1ELb0EEEJNSB_IJSI_SJ_SL_EEENSB_IJNSW_ISI_SE_EENSW_INSB_IJNSC_ILi16EEESD_EEES1E_EEEEESN_NSB_IJlNSB_IJSE_llEEESY_EEESN_S1X_NS1L_6fusion15FusionCallbacksIS1P_NS1Y_17LinearCombinationISN_fSN_fLNS_15FloatRoundStyleE2EEES1Q_S1V_JEEENSA_5SM1004TMEM4LOAD26SM100_TMEM_LOAD_32dp32b16xENSA_13SM90_TMA_LOADENS17_INS18_ILi2ELi4ELi3EEES1B_NSW_INSB_IJNSC_ILi8EEES1S_EEENSB_IJS1S_SE_EEEEEEENSA_39AutoVectorizingCopyWithAssumedAlignmentILi128EEENSA_14SM90_TMA_STOREES2E_S2G_S2G_EEEvvEEEEvNT_6ParamsE --------------------------
	.section	.nv.constant0._ZN7cutlass13device_kernelINS_4conv6kernel13ConvUniversalINS1_16ConvProblemShapeILNS1_8OperatorE2ELi2EEENS1_10collective14CollectiveConvINS1_47MainloopSm100TmaUmmaWarpSpecializedImplicitGemmILS5_2ELi16ELi2ELi1ELi2EN4cute5tupleIJNSA_1CILi2EEENSC_ILi1EEESE_EEEEENSB_IJNSC_ILi128EEENSB_IJNSC_ILi64EEEEEENSB_IJNSC_ILi32EEEEEEEEENS_10tfloat32_tESN_NSA_8TiledMMAINSA_8MMA_AtomIJNSA_23SM100_MMA_TF32_2x1SM_SSISN_SN_fLi128ELi64ELNSA_4UMMA5MajorE1ELSS_1ELNSR_7ScaleInE0ELST_0EEEEEENSA_6LayoutINSB_IJSE_SE_SE_EEENSB_IJNSC_ILi0EEESY_SY_EEEEENSB_IJNSA_10UnderscoreES11_S11_EEEEENS7_6detail27Sm100ImplicitGemmTileTraitsINSA_18SM100_TMA_2SM_LOADENSA_14ComposedLayoutINSA_7SwizzleILi2ELi5ELi2EEENSA_18smem_ptr_flag_bitsILi32EEENSW_INSB_IJSK_NSC_ILi4EEEEEENSB_IJSE_SK_EEEEEEEvEENS15_INSA_25SM100_TMA_2SM_LOAD_IM2COLES1G_vEEEENS_8epilogue10collective18CollectiveEpilogueINS1L_23Sm100TmaWarpSpecializedILi3ELi2ELi16ELb1ELb0EEEJNSB_IJSI_SJ_SL_EEENSB_IJNSW_ISI_SE_EENSW_INSB_IJNSC_ILi16EEESD_EEES1E_EEEEESN_NSB_IJlNSB_IJSE_llEEESY_EEESN_S1X_NS1L_6fusion15FusionCallbacksIS1P_NS1Y_17LinearCombinationISN_fSN_fLNS_15FloatRoundStyleE2EEES1Q_S1V_JEEENSA_5SM1004TMEM4LOAD26SM100_TMEM_LOAD_32dp32b16xENSA_13SM90_TMA_LOADENS17_INS18_ILi2ELi4ELi3EEES1B_NSW_INSB_IJNSC_ILi8EEES1S_EEENSB_IJS1S_SE_EEEEEEENSA_39AutoVectorizingCopyWithAssumedAlignmentILi128EEENSA_14SM90_TMA_STOREES2E_S2G_S2G_EEEvvEEEEvNT_6ParamsE,"a",@progbits
	.sectionflags	@""
	.align	4
.nv.constant0._ZN7cutlass13device_kernelINS_4conv6kernel13ConvUniversalINS1_16ConvProblemShapeILNS1_8OperatorE2ELi2EEENS1_10collective14CollectiveConvINS1_47MainloopSm100TmaUmmaWarpSpecializedImplicitGemmILS5_2ELi16ELi2ELi1ELi2EN4cute5tupleIJNSA_1CILi2EEENSC_ILi1EEESE_EEEEENSB_IJNSC_ILi128EEENSB_IJNSC_ILi64EEEEEENSB_IJNSC_ILi32EEEEEEEEENS_10tfloat32_tESN_NSA_8TiledMMAINSA_8MMA_AtomIJNSA_23SM100_MMA_TF32_2x1SM_SSISN_SN_fLi128ELi64ELNSA_4UMMA5MajorE1ELSS_1ELNSR_7ScaleInE0ELST_0EEEEEENSA_6LayoutINSB_IJSE_SE_SE_EEENSB_IJNSC_ILi0EEESY_SY_EEEEENSB_IJNSA_10UnderscoreES11_S11_EEEEENS7_6detail27Sm100ImplicitGemmTileTraitsINSA_18SM100_TMA_2SM_LOADENSA_14ComposedLayoutINSA_7SwizzleILi2ELi5ELi2EEENSA_18smem_ptr_flag_bitsILi32EEENSW_INSB_IJSK_NSC_ILi4EEEEEENSB_IJSE_SK_EEEEEEEvEENS15_INSA_25SM100_TMA_2SM_LOAD_IM2COLES1G_vEEEENS_8epilogue10collective18CollectiveEpilogueINS1L_23Sm100TmaWarpSpecializedILi3ELi2ELi16ELb1ELb0EEEJNSB_IJSI_SJ_SL_EEENSB_IJNSW_ISI_SE_EENSW_INSB_IJNSC_ILi16EEESD_EEES1E_EEEEESN_NSB_IJlNSB_IJSE_llEEESY_EEESN_S1X_NS1L_6fusion15FusionCallbacksIS1P_NS1Y_17LinearCombinationISN_fSN_fLNS_15FloatRoundStyleE2EEES1Q_S1V_JEEENSA_5SM1004TMEM4LOAD26SM100_TMEM_LOAD_32dp32b16xENSA_13SM90_TMA_LOADENS17_INS18_ILi2ELi4ELi3EEES1B_NSW_INSB_IJNSC_ILi8EEES1S_EEENSB_IJS1S_SE_EEEEEEENSA_39AutoVectorizingCopyWithAssumedAlignmentILi128EEENSA_14SM90_TMA_STOREES2E_S2G_S2G_EEEvvEEEEvNT_6ParamsE:
	.zero		2944


//--------------------- SYMBOLS --------------------------

	.type		.nv.reservedSmem.offset0,@object
	.size		.nv.reservedSmem.offset0,0x4
	.type		.nv.reservedSmem.cap,@object
	.size		.nv.reservedSmem.cap,0x4
	.type		__assertfail,@function
